	.target	sm_90a

	.elftype	@"ET_EXEC"


//--------------------- .note.nv.tkinfo           --------------------------
	.section	.note.nv.tkinfo,"",@"SHT_NOTE"
	.sectionflags	@"SHF_NOTE_NV_TKINFO"
	.tkinfo
        /*0018*/ 	.word	0x00000002
        /*0030*/ 	.string	""
        /*0030*/ 	.string	"ptxas"
        /*0030*/ 	.string	"Cuda compilation tools, release 13.0, V13.0.88"
        /*0030*/ 	.string	"Build cuda_13.0.r13.0/compiler.36424714_0"
        /*0030*/ 	.string	"-arch sm_90a -m 64 "



//--------------------- .note.nv.cuinfo           --------------------------
	.section	.note.nv.cuinfo,"",@"SHT_NOTE"
	.sectionflags	@"SHF_NOTE_NV_CUINFO"
        /*0018*/ 	.short	0x0002
        /*001a*/ 	.short	0x005a
        /*001c*/ 	.short	0x0082
	.zero		2


//--------------------- .nv.info                  --------------------------
	.section	.nv.info,"",@"SHT_CUDA_INFO"
	.align	4


	//----- nvinfo : EIATTR_REGCOUNT
	.align		4
        /*0000*/ 	.byte	0x04, 0x2f
        /*0002*/ 	.short	(.L_15 - .L_14)
	.align		4
.L_14:
        /*0004*/ 	.word	index@(_ZN7cutlass13device_kernelINS_4gemm6kernel13GemmUniversalIN4cute5tupleIJiiiiEEENS1_10collective13CollectiveMmaINS1_34MainloopSm90TmaGmmaWarpSpecializedILi4ENS5_IJNS4_1CILi2EEENSA_ILi1EEESC_EEENS1_35KernelTmaWarpSpecializedCooperativeEEENS5_IJNSA_ILi256EEENSA_ILi512EEENSA_ILi32EEEEEENS_10bfloat16_tENS5_IJlSC_lEEESK_SL_NS4_8TiledMMAINS4_8MMA_AtomIJNS4_4SM904GMMA28MMA_64x256x16_F32BF16BF16_SSILNSP_5MajorE0ELSR_0ELNSP_7ScaleInE1ELSS_1EEEEEENS4_6LayoutISD_NS5_IJSC_NSA_ILi0EEESW_EEEEENS5_IJNS4_10UnderscoreESZ_SZ_EEEEENS4_13SM90_TMA_LOADENS4_14ComposedLayoutINS4_7SwizzleILi2ELi4ELi3EEENS4_18smem_ptr_flag_bitsILi16EEENSV_INS5_IJNSA_ILi8EEESI_EEENS5_IJSI_SC_EEEEEEEvNS4_8identityENS4_23SM90_TMA_LOAD_MULTICASTES1C_vS1D_EENS_8epilogue10collective6detail29Sm90TmaWarpSpecializedAdapterINS1H_15DefaultEpilogueISK_SL_SL_NS1G_6thread17LinearCombinationISK_Li1EffLNS1L_9ScaleType4KindE0ELNS_15FloatRoundStyleE2ESK_EENS1_15EpilogueDefaultEEEEEvvEEEEvNT_6ParamsE)
        /*0008*/ 	.word	0x000000a8


	//----- nvinfo : EIATTR_FRAME_SIZE
	.align		4
.L_15:
        /*000c*/ 	.byte	0x04, 0x11
        /*000e*/ 	.short	(.L_17 - .L_16)
	.align		4
.L_16:
        /*0010*/ 	.word	index@(_ZN7cutlass13device_kernelINS_4gemm6kernel13GemmUniversalIN4cute5tupleIJiiiiEEENS1_10collective13CollectiveMmaINS1_34MainloopSm90TmaGmmaWarpSpecializedILi4ENS5_IJNS4_1CILi2EEENSA_ILi1EEESC_EEENS1_35KernelTmaWarpSpecializedCooperativeEEENS5_IJNSA_ILi256EEENSA_ILi512EEENSA_ILi32EEEEEENS_10bfloat16_tENS5_IJlSC_lEEESK_SL_NS4_8TiledMMAINS4_8MMA_AtomIJNS4_4SM904GMMA28MMA_64x256x16_F32BF16BF16_SSILNSP_5MajorE0ELSR_0ELNSP_7ScaleInE1ELSS_1EEEEEENS4_6LayoutISD_NS5_IJSC_NSA_ILi0EEESW_EEEEENS5_IJNS4_10UnderscoreESZ_SZ_EEEEENS4_13SM90_TMA_LOADENS4_14ComposedLayoutINS4_7SwizzleILi2ELi4ELi3EEENS4_18smem_ptr_flag_bitsILi16EEENSV_INS5_IJNSA_ILi8EEESI_EEENS5_IJSI_SC_EEEEEEEvNS4_8identityENS4_23SM90_TMA_LOAD_MULTICASTES1C_vS1D_EENS_8epilogue10collective6detail29Sm90TmaWarpSpecializedAdapterINS1H_15DefaultEpilogueISK_SL_SL_NS1G_6thread17LinearCombinationISK_Li1EffLNS1L_9ScaleType4KindE0ELNS_15FloatRoundStyleE2ESK_EENS1_15EpilogueDefaultEEEEEvvEEEEvNT_6ParamsE)
        /*0014*/ 	.word	0x000010e8


	//----- nvinfo : EIATTR_MIN_STACK_SIZE
	.align		4
.L_17:
        /*0018*/ 	.byte	0x04, 0x12
        /*001a*/ 	.short	(.L_19 - .L_18)
	.align		4
.L_18:
        /*001c*/ 	.word	index@(_ZN7cutlass13device_kernelINS_4gemm6kernel13GemmUniversalIN4cute5tupleIJiiiiEEENS1_10collective13CollectiveMmaINS1_34MainloopSm90TmaGmmaWarpSpecializedILi4ENS5_IJNS4_1CILi2EEENSA_ILi1EEESC_EEENS1_35KernelTmaWarpSpecializedCooperativeEEENS5_IJNSA_ILi256EEENSA_ILi512EEENSA_ILi32EEEEEENS_10bfloat16_tENS5_IJlSC_lEEESK_SL_NS4_8TiledMMAINS4_8MMA_AtomIJNS4_4SM904GMMA28MMA_64x256x16_F32BF16BF16_SSILNSP_5MajorE0ELSR_0ELNSP_7ScaleInE1ELSS_1EEEEEENS4_6LayoutISD_NS5_IJSC_NSA_ILi0EEESW_EEEEENS5_IJNS4_10UnderscoreESZ_SZ_EEEEENS4_13SM90_TMA_LOADENS4_14ComposedLayoutINS4_7SwizzleILi2ELi4ELi3EEENS4_18smem_ptr_flag_bitsILi16EEENSV_INS5_IJNSA_ILi8EEESI_EEENS5_IJSI_SC_EEEEEEEvNS4_8identityENS4_23SM90_TMA_LOAD_MULTICASTES1C_vS1D_EENS_8epilogue10collective6detail29Sm90TmaWarpSpecializedAdapterINS1H_15DefaultEpilogueISK_SL_SL_NS1G_6thread17LinearCombinationISK_Li1EffLNS1L_9ScaleType4KindE0ELNS_15FloatRoundStyleE2ESK_EENS1_15EpilogueDefaultEEEEEvvEEEEvNT_6ParamsE)
        /*0020*/ 	.word	0x000010e8
.L_19:


//--------------------- .nv.compat                --------------------------
	.section	.nv.compat,"",@"SHT_CUDA_COMPAT_INFO"
	.align	4
        /*0000*/ 	.byte	0x02, 0x09, 0x01, 0x00, 0x02, 0x02, 0x04, 0x00, 0x02, 0x05, 0x05, 0x00, 0x03, 0x07, 0x01, 0x01
        /*0010*/ 	.byte	0x02, 0x03, 0x01, 0x00, 0x02, 0x06, 0x01, 0x00, 0x04, 0x0b, 0x08, 0x00, 0x00, 0x00, 0x00, 0x00
        /*0020*/ 	.byte	0x00, 0x00, 0x00, 0x00


//--------------------- .nv.info._ZN7cutlass13device_kernelINS_4gemm6kernel13GemmUniversalIN4cute5tupleIJiiiiEEENS1_10collective13CollectiveMmaINS1_34MainloopSm90TmaGmmaWarpSpecializedILi4ENS5_IJNS4_1CILi2EEENSA_ILi1EEESC_EEENS1_35KernelTmaWarpSpecializedCooperativeEEENS5_IJNSA_ILi256EEENSA_ILi512EEENSA_ILi32EEEEEENS_10bfloat16_tENS5_IJlSC_lEEESK_SL_NS4_8TiledMMAINS4_8MMA_AtomIJNS4_4SM904GMMA28MMA_64x256x16_F32BF16BF16_SSILNSP_5MajorE0ELSR_0ELNSP_7ScaleInE1ELSS_1EEEEEENS4_6LayoutISD_NS5_IJSC_NSA_ILi0EEESW_EEEEENS5_IJNS4_10UnderscoreESZ_SZ_EEEEENS4_13SM90_TMA_LOADENS4_14ComposedLayoutINS4_7SwizzleILi2ELi4ELi3EEENS4_18smem_ptr_flag_bitsILi16EEENSV_INS5_IJNSA_ILi8EEESI_EEENS5_IJSI_SC_EEEEEEEvNS4_8identityENS4_23SM90_TMA_LOAD_MULTICASTES1C_vS1D_EENS_8epilogue10collective6detail29Sm90TmaWarpSpecializedAdapterINS1H_15DefaultEpilogueISK_SL_SL_NS1G_6thread17LinearCombinationISK_Li1EffLNS1L_9ScaleType4KindE0ELNS_15FloatRoundStyleE2ESK_EENS1_15EpilogueDefaultEEEEEvvEEEEvNT_6ParamsE --------------------------
	.section	.nv.info._ZN7cutlass13device_kernelINS_4gemm6kernel13GemmUniversalIN4cute5tupleIJiiiiEEENS1_10collective13CollectiveMmaINS1_34MainloopSm90TmaGmmaWarpSpecializedILi4ENS5_IJNS4_1CILi2EEENSA_ILi1EEESC_EEENS1_35KernelTmaWarpSpecializedCooperativeEEENS5_IJNSA_ILi256EEENSA_ILi512EEENSA_ILi32EEEEEENS_10bfloat16_tENS5_IJlSC_lEEESK_SL_NS4_8TiledMMAINS4_8MMA_AtomIJNS4_4SM904GMMA28MMA_64x256x16_F32BF16BF16_SSILNSP_5MajorE0ELSR_0ELNSP_7ScaleInE1ELSS_1EEEEEENS4_6LayoutISD_NS5_IJSC_NSA_ILi0EEESW_EEEEENS5_IJNS4_10UnderscoreESZ_SZ_EEEEENS4_13SM90_TMA_LOADENS4_14ComposedLayoutINS4_7SwizzleILi2ELi4ELi3EEENS4_18smem_ptr_flag_bitsILi16EEENSV_INS5_IJNSA_ILi8EEESI_EEENS5_IJSI_SC_EEEEEEEvNS4_8identityENS4_23SM90_TMA_LOAD_MULTICASTES1C_vS1D_EENS_8epilogue10collective6detail29Sm90TmaWarpSpecializedAdapterINS1H_15DefaultEpilogueISK_SL_SL_NS1G_6thread17LinearCombinationISK_Li1EffLNS1L_9ScaleType4KindE0ELNS_15FloatRoundStyleE2ESK_EENS1_15EpilogueDefaultEEEEEvvEEEEvNT_6ParamsE,"",@"SHT_CUDA_INFO"
	.sectionflags	@""
	.align	4


	//----- nvinfo : EIATTR_CUDA_API_VERSION
	.align		4
        /*0000*/ 	.byte	0x04, 0x37
        /*0002*/ 	.short	(.L_21 - .L_20)
.L_20:
        /*0004*/ 	.word	0x00000082


	//----- nvinfo : EIATTR_KPARAM_INFO
	.align		4
.L_21:
        /*0008*/ 	.byte	0x04, 0x17
        /*000a*/ 	.short	(.L_23 - .L_22)
.L_22:
        /*000c*/ 	.word	0x00000000
        /*0010*/ 	.short	0x0000
        /*0012*/ 	.short	0x0070
        /*0014*/ 	.byte	0x00, 0xf0, 0x01, 0x10


	//----- nvinfo : EIATTR_SPARSE_MMA_MASK
	.align		4
.L_23:
        /*0018*/ 	.byte	0x03, 0x50
        /*001a*/ 	.short	0x0000


	//----- nvinfo : EIATTR_MAXREG_COUNT
	.align		4
        /*001c*/ 	.byte	0x03, 0x1b
        /*001e*/ 	.short	0x00a8


	//----- nvinfo : EIATTR_NUM_BARRIERS
	.align		4
        /*0020*/ 	.byte	0x02, 0x4c
        /*0022*/ 	.byte	0x01
	.zero		1


	//----- nvinfo : EIATTR_EXTERNS
	.align		4
        /*0024*/ 	.byte	0x04, 0x0f
        /*0026*/ 	.short	(.L_25 - .L_24)


	//   ....[0]....
	.align		4
.L_24:
        /*0028*/ 	.word	index@(__assertfail)


	//----- nvinfo : EIATTR_ANNOTATIONS
	.align		4
.L_25:
        /*002c*/ 	.byte	0x04, 0x55
        /*002e*/ 	.short	(.L_27 - .L_26)


	//   ....[0]....
.L_26:
        /*0030*/ 	.word	0x00000001
        /*0034*/ 	.byte	0xf0, 0x09, 0x00, 0x00, 0x01, 0x00, 0x00, 0x00, 0x10, 0x0a, 0x00, 0x00, 0x01, 0x00, 0x00, 0x00
        /* <DEDUP_REMOVED lines=1507> */
        /*5e74*/ 	.byte	0x10, 0x28, 0x03, 0x00, 0x01, 0x00, 0x00, 0x00, 0x30, 0x28, 0x03, 0x00


	//----- nvinfo : EIATTR_MERCURY_ISA_VERSION
	.align		4
.L_27:
        /*5e80*/ 	.byte	0x03, 0x5f
        /*5e82*/ 	.short	0x0101


	//----- nvinfo : EIATTR_INT_WARP_WIDE_INSTR_OFFSETS
	.align		4
        /*5e84*/ 	.byte	0x04, 0x31
        /*5e86*/ 	.short	(.L_29 - .L_28)


	//   ....[0]....
.L_28:
        /*5e88*/ 	.word	0x00000580


	//   ....[1]....
        /*5e8c*/ 	.word	0x00000590


	//   ....[2]....
        /*5e90*/ 	.word	0x00000700


	//----- nvinfo : EIATTR_COOP_GROUP_MASK_REGIDS
	.align		4
.L_29:
        /*5e94*/ 	.byte	0x04, 0x29
        /*5e96*/ 	.short	(.L_31 - .L_30)


	//   ....[0]....
.L_30:
        /*5e98*/ 	.word	0xffffffff


	//   ....[1]....
        /*5e9c*/ 	.word	0xffffffff


	//   ....[2]....
        /*5ea0*/ 	.word	0xffffffff


	//   ....[3]....
        /*5ea4*/ 	.word	0xffffffff


	//   ....[4]....
        /*5ea8*/ 	.word	0xffffffff


	//   ....[5]....
        /*5eac*/ 	.word	0xffffffff


	//----- nvinfo : EIATTR_COOP_GROUP_INSTR_OFFSETS
	.align		4
.L_31:
        /*5eb0*/ 	.byte	0x04, 0x28
        /*5eb2*/ 	.short	(.L_33 - .L_32)


	//   ....[0]....
.L_32:
        /*5eb4*/ 	.word	0x00000070


	//   ....[1]....
        /*5eb8*/ 	.word	0x00000080


	//   ....[2]....
        /*5ebc*/ 	.word	0x000001a0


	//   ....[3]....
        /*5ec0*/ 	.word	0x000003d0


	//   ....[4]....
        /*5ec4*/ 	.word	0x00000840


	//   ....[5]....
        /*5ec8*/ 	.word	0x00001410


	//----- nvinfo : EIATTR_REG_RECONFIG
	.align		4
.L_33:
        /*5ecc*/ 	.byte	0x01, 0x54
	.zero		2


	//----- nvinfo : EIATTR_SYSCALL_OFFSETS
	.align		4
        /*5ed0*/ 	.byte	0x04, 0x46
        /*5ed2*/ 	.short	(.L_35 - .L_34)


	//   ....[0]....
.L_34:
        /*5ed4*/ 	.word	0x000015c0


	//----- nvinfo : EIATTR_MBARRIER_INSTR_OFFSETS
	.align		4
.L_35:
        /*5ed8*/ 	.byte	0x04, 0x39
        /*5eda*/ 	.short	(.L_37 - .L_36)


	//   ....[0]....
.L_36:
        /*5edc*/ 	.word	0x00000320
        /*5ee0*/ 	.word	0x000000ff
        /*5ee4*/ 	.word	0x00000000
        /*5ee8*/ 	.short	0x0100
        /*5eea*/ 	.byte	0x08
	.zero		1


	//   ....[1]....
        /*5eec*/ 	.word	0x00000330
        /*5ef0*/ 	.word	0x000000ff
        /*5ef4*/ 	.word	0x00000020
        /*5ef8*/ 	.short	0x0100
        /*5efa*/ 	.byte	0x08
	.zero		1


	//   ....[2]....
        /*5efc*/ 	.word	0x00000340
        /*5f00*/ 	.word	0x000000ff
        /*5f04*/ 	.word	0x00000008
        /*5f08*/ 	.short	0x0100
        /*5f0a*/ 	.byte	0x08
	.zero		1


	//   ....[3]....
        /*5f0c*/ 	.word	0x00000350
        /*5f10*/ 	.word	0x000000ff
        /*5f14*/ 	.word	0x00000028
        /*5f18*/ 	.short	0x0100
        /*5f1a*/ 	.byte	0x08
	.zero		1


	//   ....[4]....
        /*5f1c*/ 	.word	0x00000360
        /*5f20*/ 	.word	0x000000ff
        /*5f24*/ 	.word	0x00000010
        /*5f28*/ 	.short	0x0100
        /*5f2a*/ 	.byte	0x08
	.zero		1


	//   ....[5]....
        /*5f2c*/ 	.word	0x00000370
        /*5f30*/ 	.word	0x000000ff
        /*5f34*/ 	.word	0x00000030
        /*5f38*/ 	.short	0x0100
        /*5f3a*/ 	.byte	0x08
	.zero		1


	//   ....[6]....
        /*5f3c*/ 	.word	0x00000380
        /*5f40*/ 	.word	0x000000ff
        /*5f44*/ 	.word	0x00000018
        /*5f48*/ 	.short	0x0100
        /*5f4a*/ 	.byte	0x08
	.zero		1


	//   ....[7]....
        /*5f4c*/ 	.word	0x00000390
        /*5f50*/ 	.word	0x000000ff
        /*5f54*/ 	.word	0x00000038
        /*5f58*/ 	.short	0x0100
        /*5f5a*/ 	.byte	0x08
	.zero		1


	//   ....[8]....
        /*5f5c*/ 	.word	0x00000770
        /*5f60*/ 	.word	0x000000ff
        /*5f64*/ 	.word	0x00000050
        /*5f68*/ 	.short	0x0100
        /*5f6a*/ 	.byte	0x06
	.zero		1


	//   ....[9]....
        /*5f6c*/ 	.word	0x000007a0
        /*5f70*/ 	.word	0x000000ff
        /*5f74*/ 	.word	0x00000058
        /*5f78*/ 	.short	0x0100
        /*5f7a*/ 	.byte	0x06
	.zero		1


	//   ....[10]....
        /*5f7c*/ 	.word	0x00001660
        /*5f80*/ 	.word	0x00000003
        /*5f84*/ 	.word	0x00000000
        /*5f88*/ 	.short	0x010a
        /*5f8a*/ 	.byte	0x3f
	.zero		1


	//   ....[11]....
        /*5f8c*/ 	.word	0x000016a0
        /*5f90*/ 	.word	0x00000003
        /*5f94*/ 	.word	0x00000000
        /*5f98*/ 	.short	0x010a
        /*5f9a*/ 	.byte	0x3f
	.zero		1


	//   ....[12]....
        /*5f9c*/ 	.word	0x000069b0
        /*5fa0*/ 	.word	0x000000ff
        /*5fa4*/ 	.word	0x00000000
        /*5fa8*/ 	.short	0x010a
        /*5faa*/ 	.byte	0x04
	.zero		1


	//   ....[13]....
        /*5fac*/ 	.word	0x000069f0
        /*5fb0*/ 	.word	0x000000ff
        /*5fb4*/ 	.word	0x00000000
        /*5fb8*/ 	.short	0x010a
        /*5fba*/ 	.byte	0x04
	.zero		1


	//   ....[14]....
        /*5fbc*/ 	.word	0x0000d820
        /*5fc0*/ 	.word	0x00000004
        /*5fc4*/ 	.word	0x00000000
        /*5fc8*/ 	.short	0x0101
        /*5fca*/ 	.byte	0x3f
	.zero		1


	//   ....[15]....
        /*5fcc*/ 	.word	0x0000d9e0
        /*5fd0*/ 	.word	0x00000000
        /*5fd4*/ 	.word	0x00000000
        /*5fd8*/ 	.short	0x0101
        /*5fda*/ 	.byte	0x3f
	.zero		1


	//   ....[16]....
        /*5fdc*/ 	.word	0x00032390
        /*5fe0*/ 	.word	0x0000000f
        /*5fe4*/ 	.word	0x00000020
        /*5fe8*/ 	.short	0x010a
        /*5fea*/ 	.byte	0x3f
	.zero		1


	//   ....[17]....
        /*5fec*/ 	.word	0x000327a0
        /*5ff0*/ 	.word	0x00000002
        /*5ff4*/ 	.word	0x00000058
        /*5ff8*/ 	.short	0x0101
        /*5ffa*/ 	.byte	0x3f
	.zero		1


	//   ....[18]....
        /*5ffc*/ 	.word	0x00032f40
        /*6000*/ 	.word	0x00000005
        /*6004*/ 	.word	0x00000000
        /*6008*/ 	.short	0x010a
        /*600a*/ 	.byte	0x3f
	.zero		1


	//   ....[19]....
        /*600c*/ 	.word	0x00032fd0
        /*6010*/ 	.word	0x00000007
        /*6014*/ 	.word	0x00000000
        /*6018*/ 	.short	0x010a
        /*601a*/ 	.byte	0x3f
	.zero		1


	//   ....[20]....
        /*601c*/ 	.word	0x00033060
        /*6020*/ 	.word	0x00000007
        /*6024*/ 	.word	0x00000000
        /*6028*/ 	.short	0x010a
        /*602a*/ 	.byte	0x3f
	.zero		1


	//   ....[21]....
        /*602c*/ 	.word	0x000330f0
        /*6030*/ 	.word	0x00000003
        /*6034*/ 	.word	0x00000000
        /*6038*/ 	.short	0x010a
        /*603a*/ 	.byte	0x3f
	.zero		1


	//   ....[22]....
        /*603c*/ 	.word	0x00033150
        /*6040*/ 	.word	0x00000003
        /*6044*/ 	.word	0x00000000
        /*6048*/ 	.short	0x010a
        /*604a*/ 	.byte	0x3f
	.zero		1


	//   ....[23]....
        /*604c*/ 	.word	0x000331b0
        /*6050*/ 	.word	0x00000006
        /*6054*/ 	.word	0x00000000
        /*6058*/ 	.short	0x010a
        /*605a*/ 	.byte	0x3f
	.zero		1


	//   ....[24]....
        /*605c*/ 	.word	0x00033280
        /*6060*/ 	.word	0x0000000f
        /*6064*/ 	.word	0x00000020
        /*6068*/ 	.short	0x010a
        /*606a*/ 	.byte	0x3f
	.zero		1


	//   ....[25]....
        /*606c*/ 	.word	0x00033350
        /*6070*/ 	.word	0x00000005
        /*6074*/ 	.word	0x00000000
        /*6078*/ 	.short	0x010a
        /*607a*/ 	.byte	0x3f
	.zero		1


	//   ....[26]....
        /*607c*/ 	.word	0x000333a0
        /*6080*/ 	.word	0x00000007
        /*6084*/ 	.word	0x00000000
        /*6088*/ 	.short	0x010a
        /*608a*/ 	.byte	0x3f
	.zero		1


	//   ....[27]....
        /*608c*/ 	.word	0x000333f0
        /*6090*/ 	.word	0x00000007
        /*6094*/ 	.word	0x00000000
        /*6098*/ 	.short	0x010a
        /*609a*/ 	.byte	0x3f
	.zero		1


	//----- nvinfo : EIATTR_NUM_MBARRIERS
	.align		4
.L_37:
        /*609c*/ 	.byte	0x03, 0x38
        /*609e*/ 	.short	0x000a


	//----- nvinfo : EIATTR_EXIT_INSTR_OFFSETS
	.align		4
        /*60a0*/ 	.byte	0x04, 0x1c
        /*60a2*/ 	.short	(.L_39 - .L_38)


	//   ....[0]....
.L_38:
        /*60a4*/ 	.word	0x00000aa0


	//   ....[1]....
        /*60a8*/ 	.word	0x00001330


	//   ....[2]....
        /*60ac*/ 	.word	0x00031a10


	//   ....[3]....
        /*60b0*/ 	.word	0x00032030


	//   ....[4]....
        /*60b4*/ 	.word	0x00033140


	//----- nvinfo : EIATTR_MAX_THREADS
	.align		4
.L_39:
        /*60b8*/ 	.byte	0x04, 0x05
        /*60ba*/ 	.short	(.L_41 - .L_40)
.L_40:
        /*60bc*/ 	.word	0x00000180
        /*60c0*/ 	.word	0x00000001
        /*60c4*/ 	.word	0x00000001


	//----- nvinfo : EIATTR_CRS_STACK_SIZE
	.align		4
.L_41:
        /*60c8*/ 	.byte	0x04, 0x1e
        /*60ca*/ 	.short	(.L_43 - .L_42)
.L_42:
        /*60cc*/ 	.word	0x00000000


	//----- nvinfo : EIATTR_CBANK_PARAM_SIZE
	.align		4
.L_43:
        /*60d0*/ 	.byte	0x03, 0x19
        /*60d2*/ 	.short	0x0470


	//----- nvinfo : EIATTR_PARAM_CBANK
	.align		4
        /*60d4*/ 	.byte	0x04, 0x0a
        /*60d6*/ 	.short	(.L_45 - .L_44)
	.align		4
.L_44:
        /*60d8*/ 	.word	index@(.nv.constant0._ZN7cutlass13device_kernelINS_4gemm6kernel13GemmUniversalIN4cute5tupleIJiiiiEEENS1_10collective13CollectiveMmaINS1_34MainloopSm90TmaGmmaWarpSpecializedILi4ENS5_IJNS4_1CILi2EEENSA_ILi1EEESC_EEENS1_35KernelTmaWarpSpecializedCooperativeEEENS5_IJNSA_ILi256EEENSA_ILi512EEENSA_ILi32EEEEEENS_10bfloat16_tENS5_IJlSC_lEEESK_SL_NS4_8TiledMMAINS4_8MMA_AtomIJNS4_4SM904GMMA28MMA_64x256x16_F32BF16BF16_SSILNSP_5MajorE0ELSR_0ELNSP_7ScaleInE1ELSS_1EEEEEENS4_6LayoutISD_NS5_IJSC_NSA_ILi0EEESW_EEEEENS5_IJNS4_10UnderscoreESZ_SZ_EEEEENS4_13SM90_TMA_LOADENS4_14ComposedLayoutINS4_7SwizzleILi2ELi4ELi3EEENS4_18smem_ptr_flag_bitsILi16EEENSV_INS5_IJNSA_ILi8EEESI_EEENS5_IJSI_SC_EEEEEEEvNS4_8identityENS4_23SM90_TMA_LOAD_MULTICASTES1C_vS1D_EENS_8epilogue10collective6detail29Sm90TmaWarpSpecializedAdapterINS1H_15DefaultEpilogueISK_SL_SL_NS1G_6thread17LinearCombinationISK_Li1EffLNS1L_9ScaleType4KindE0ELNS_15FloatRoundStyleE2ESK_EENS1_15EpilogueDefaultEEEEEvvEEEEvNT_6ParamsE)
        /*60dc*/ 	.short	0x0210
        /*60de*/ 	.short	0x0470


	//----- nvinfo : EIATTR_SW_WAR
	.align		4
.L_45:
        /*60e0*/ 	.byte	0x04, 0x36
        /*60e2*/ 	.short	(.L_47 - .L_46)
.L_46:
        /*60e4*/ 	.word	0x00000008
.L_47:


//--------------------- .nv.callgraph             --------------------------
	.section	.nv.callgraph,"",@"SHT_CUDA_CALLGRAPH"
	.align	4
	.sectionentsize	8
	.align		4
        /*0000*/ 	.word	0x00000000
	.align		4
        /*0004*/ 	.word	0xffffffff
	.align		4
        /*0008*/ 	.word	index@(_ZN7cutlass13device_kernelINS_4gemm6kernel13GemmUniversalIN4cute5tupleIJiiiiEEENS1_10collective13CollectiveMmaINS1_34MainloopSm90TmaGmmaWarpSpecializedILi4ENS5_IJNS4_1CILi2EEENSA_ILi1EEESC_EEENS1_35KernelTmaWarpSpecializedCooperativeEEENS5_IJNSA_ILi256EEENSA_ILi512EEENSA_ILi32EEEEEENS_10bfloat16_tENS5_IJlSC_lEEESK_SL_NS4_8TiledMMAINS4_8MMA_AtomIJNS4_4SM904GMMA28MMA_64x256x16_F32BF16BF16_SSILNSP_5MajorE0ELSR_0ELNSP_7ScaleInE1ELSS_1EEEEEENS4_6LayoutISD_NS5_IJSC_NSA_ILi0EEESW_EEEEENS5_IJNS4_10UnderscoreESZ_SZ_EEEEENS4_13SM90_TMA_LOADENS4_14ComposedLayoutINS4_7SwizzleILi2ELi4ELi3EEENS4_18smem_ptr_flag_bitsILi16EEENSV_INS5_IJNSA_ILi8EEESI_EEENS5_IJSI_SC_EEEEEEEvNS4_8identityENS4_23SM90_TMA_LOAD_MULTICASTES1C_vS1D_EENS_8epilogue10collective6detail29Sm90TmaWarpSpecializedAdapterINS1H_15DefaultEpilogueISK_SL_SL_NS1G_6thread17LinearCombinationISK_Li1EffLNS1L_9ScaleType4KindE0ELNS_15FloatRoundStyleE2ESK_EENS1_15EpilogueDefaultEEEEEvvEEEEvNT_6ParamsE)
	.align		4
        /*000c*/ 	.word	index@(__assertfail)
	.align		4
        /*0010*/ 	.word	0x00000000
	.align		4
        /*0014*/ 	.word	0xfffffffe
	.align		4
        /*0018*/ 	.word	0x00000000
	.align		4
        /*001c*/ 	.word	0xfffffffd
	.align		4
        /*0020*/ 	.word	0x00000000
	.align		4
        /*0024*/ 	.word	0xfffffffc


//--------------------- .nv.constant4             --------------------------
	.section	.nv.constant4,"a",@progbits
	.align	8
	.align		8
.nv.constant4:
        /*0000*/ 	.dword	__assertfail
	.align		8
        /*0008*/ 	.dword	__unnamed_1
	.align		8
        /*0010*/ 	.dword	_ZN40_INTERNAL_69f7c2ae_4_k_cu_cafdab15_165104cuda3std3__45__cpo5beginE
	.align		8
        /*0018*/ 	.dword	_ZN40_INTERNAL_69f7c2ae_4_k_cu_cafdab15_165104cuda3std3__45__cpo3endE
	.align		8
        /*0020*/ 	.dword	_ZN40_INTERNAL_69f7c2ae_4_k_cu_cafdab15_165104cuda3std3__45__cpo6cbeginE
	.align		8
        /*0028*/ 	.dword	_ZN40_INTERNAL_69f7c2ae_4_k_cu_cafdab15_165104cuda3std3__45__cpo4cendE
	.align		8
        /*0030*/ 	.dword	_ZN40_INTERNAL_69f7c2ae_4_k_cu_cafdab15_165104cuda3std3__442_GLOBAL__N__69f7c2ae_4_k_cu_cafdab15_165106ignoreE
	.align		8
        /*0038*/ 	.dword	_ZN40_INTERNAL_69f7c2ae_4_k_cu_cafdab15_165104cuda3std3__419piecewise_constructE
	.align		8
        /*0040*/ 	.dword	_ZN40_INTERNAL_69f7c2ae_4_k_cu_cafdab15_165104cuda3std3__48in_placeE
	.align		8
        /*0048*/ 	.dword	_ZN40_INTERNAL_69f7c2ae_4_k_cu_cafdab15_165104cuda3std6ranges3__45__cpo4swapE
	.align		8
        /*0050*/ 	.dword	_ZN40_INTERNAL_69f7c2ae_4_k_cu_cafdab15_165104cuda3std6ranges3__45__cpo9iter_moveE
	.align		8
        /*0058*/ 	.dword	_ZN40_INTERNAL_69f7c2ae_4_k_cu_cafdab15_165104cute7productE
	.align		8
        /*0060*/ 	.dword	_ZN40_INTERNAL_69f7c2ae_4_k_cu_cafdab15_165104cute1_E
	.align		8
        /*0068*/ 	.dword	$str$22
	.align		8
        /*0070*/ 	.dword	$str$23


//--------------------- .text._ZN7cutlass13device_kernelINS_4gemm6kernel13GemmUniversalIN4cute5tupleIJiiiiEEENS1_10collective13CollectiveMmaINS1_34MainloopSm90TmaGmmaWarpSpecializedILi4ENS5_IJNS4_1CILi2EEENSA_ILi1EEESC_EEENS1_35KernelTmaWarpSpecializedCooperativeEEENS5_IJNSA_ILi256EEENSA_ILi512EEENSA_ILi32EEEEEENS_10bfloat16_tENS5_IJlSC_lEEESK_SL_NS4_8TiledMMAINS4_8MMA_AtomIJNS4_4SM904GMMA28MMA_64x256x16_F32BF16BF16_SSILNSP_5MajorE0ELSR_0ELNSP_7ScaleInE1ELSS_1EEEEEENS4_6LayoutISD_NS5_IJSC_NSA_ILi0EEESW_EEEEENS5_IJNS4_10UnderscoreESZ_SZ_EEEEENS4_13SM90_TMA_LOADENS4_14ComposedLayoutINS4_7SwizzleILi2ELi4ELi3EEENS4_18smem_ptr_flag_bitsILi16EEENSV_INS5_IJNSA_ILi8EEESI_EEENS5_IJSI_SC_EEEEEEEvNS4_8identityENS4_23SM90_TMA_LOAD_MULTICASTES1C_vS1D_EENS_8epilogue10collective6detail29Sm90TmaWarpSpecializedAdapterINS1H_15DefaultEpilogueISK_SL_SL_NS1G_6thread17LinearCombinationISK_Li1EffLNS1L_9ScaleType4KindE0ELNS_15FloatRoundStyleE2ESK_EENS1_15EpilogueDefaultEEEEEvvEEEEvNT_6ParamsE --------------------------
	.section	.text._ZN7cutlass13device_kernelINS_4gemm6kernel13GemmUniversalIN4cute5tupleIJiiiiEEENS1_10collective13CollectiveMmaINS1_34MainloopSm90TmaGmmaWarpSpecializedILi4ENS5_IJNS4_1CILi2EEENSA_ILi1EEESC_EEENS1_35KernelTmaWarpSpecializedCooperativeEEENS5_IJNSA_ILi256EEENSA_ILi512EEENSA_ILi32EEEEEENS_10bfloat16_tENS5_IJlSC_lEEESK_SL_NS4_8TiledMMAINS4_8MMA_AtomIJNS4_4SM904GMMA28MMA_64x256x16_F32BF16BF16_SSILNSP_5MajorE0ELSR_0ELNSP_7ScaleInE1ELSS_1EEEEEENS4_6LayoutISD_NS5_IJSC_NSA_ILi0EEESW_EEEEENS5_IJNS4_10UnderscoreESZ_SZ_EEEEENS4_13SM90_TMA_LOADENS4_14ComposedLayoutINS4_7SwizzleILi2ELi4ELi3EEENS4_18smem_ptr_flag_bitsILi16EEENSV_INS5_IJNSA_ILi8EEESI_EEENS5_IJSI_SC_EEEEEEEvNS4_8identityENS4_23SM90_TMA_LOAD_MULTICASTES1C_vS1D_EENS_8epilogue10collective6detail29Sm90TmaWarpSpecializedAdapterINS1H_15DefaultEpilogueISK_SL_SL_NS1G_6thread17LinearCombinationISK_Li1EffLNS1L_9ScaleType4KindE0ELNS_15FloatRoundStyleE2ESK_EENS1_15EpilogueDefaultEEEEEvvEEEEvNT_6ParamsE,"ax",@progbits
	.align	128
.text._ZN7cutlass13device_kernelINS_4gemm6kernel13GemmUniversalIN4cute5tupleIJiiiiEEENS1_10collective13CollectiveMmaINS1_34MainloopSm90TmaGmmaWarpSpecializedILi4ENS5_IJNS4_1CILi2EEENSA_ILi1EEESC_EEENS1_35KernelTmaWarpSpecializedCooperativeEEENS5_IJNSA_ILi256EEENSA_ILi512EEENSA_ILi32EEEEEENS_10bfloat16_tENS5_IJlSC_lEEESK_SL_NS4_8TiledMMAINS4_8MMA_AtomIJNS4_4SM904GMMA28MMA_64x256x16_F32BF16BF16_SSILNSP_5MajorE0ELSR_0ELNSP_7ScaleInE1ELSS_1EEEEEENS4_6LayoutISD_NS5_IJSC_NSA_ILi0EEESW_EEEEENS5_IJNS4_10UnderscoreESZ_SZ_EEEEENS4_13SM90_TMA_LOADENS4_14ComposedLayoutINS4_7SwizzleILi2ELi4ELi3EEENS4_18smem_ptr_flag_bitsILi16EEENSV_INS5_IJNSA_ILi8EEESI_EEENS5_IJSI_SC_EEEEEEEvNS4_8identityENS4_23SM90_TMA_LOAD_MULTICASTES1C_vS1D_EENS_8epilogue10collective6detail29Sm90TmaWarpSpecializedAdapterINS1H_15DefaultEpilogueISK_SL_SL_NS1G_6thread17LinearCombinationISK_Li1EffLNS1L_9ScaleType4KindE0ELNS_15FloatRoundStyleE2ESK_EENS1_15EpilogueDefaultEEEEEvvEEEEvNT_6ParamsE:
        .type           _ZN7cutlass13device_kernelINS_4gemm6kernel13GemmUniversalIN4cute5tupleIJiiiiEEENS1_10collective13CollectiveMmaINS1_34MainloopSm90TmaGmmaWarpSpecializedILi4ENS5_IJNS4_1CILi2EEENSA_ILi1EEESC_EEENS1_35KernelTmaWarpSpecializedCooperativeEEENS5_IJNSA_ILi256EEENSA_ILi512EEENSA_ILi32EEEEEENS_10bfloat16_tENS5_IJlSC_lEEESK_SL_NS4_8TiledMMAINS4_8MMA_AtomIJNS4_4SM904GMMA28MMA_64x256x16_F32BF16BF16_SSILNSP_5MajorE0ELSR_0ELNSP_7ScaleInE1ELSS_1EEEEEENS4_6LayoutISD_NS5_IJSC_NSA_ILi0EEESW_EEEEENS5_IJNS4_10UnderscoreESZ_SZ_EEEEENS4_13SM90_TMA_LOADENS4_14ComposedLayoutINS4_7SwizzleILi2ELi4ELi3EEENS4_18smem_ptr_flag_bitsILi16EEENSV_INS5_IJNSA_ILi8EEESI_EEENS5_IJSI_SC_EEEEEEEvNS4_8identityENS4_23SM90_TMA_LOAD_MULTICASTES1C_vS1D_EENS_8epilogue10collective6detail29Sm90TmaWarpSpecializedAdapterINS1H_15DefaultEpilogueISK_SL_SL_NS1G_6thread17LinearCombinationISK_Li1EffLNS1L_9ScaleType4KindE0ELNS_15FloatRoundStyleE2ESK_EENS1_15EpilogueDefaultEEEEEvvEEEEvNT_6ParamsE,@function
        .size           _ZN7cutlass13device_kernelINS_4gemm6kernel13GemmUniversalIN4cute5tupleIJiiiiEEENS1_10collective13CollectiveMmaINS1_34MainloopSm90TmaGmmaWarpSpecializedILi4ENS5_IJNS4_1CILi2EEENSA_ILi1EEESC_EEENS1_35KernelTmaWarpSpecializedCooperativeEEENS5_IJNSA_ILi256EEENSA_ILi512EEENSA_ILi32EEEEEENS_10bfloat16_tENS5_IJlSC_lEEESK_SL_NS4_8TiledMMAINS4_8MMA_AtomIJNS4_4SM904GMMA28MMA_64x256x16_F32BF16BF16_SSILNSP_5MajorE0ELSR_0ELNSP_7ScaleInE1ELSS_1EEEEEENS4_6LayoutISD_NS5_IJSC_NSA_ILi0EEESW_EEEEENS5_IJNS4_10UnderscoreESZ_SZ_EEEEENS4_13SM90_TMA_LOADENS4_14ComposedLayoutINS4_7SwizzleILi2ELi4ELi3EEENS4_18smem_ptr_flag_bitsILi16EEENSV_INS5_IJNSA_ILi8EEESI_EEENS5_IJSI_SC_EEEEEEEvNS4_8identityENS4_23SM90_TMA_LOAD_MULTICASTES1C_vS1D_EENS_8epilogue10collective6detail29Sm90TmaWarpSpecializedAdapterINS1H_15DefaultEpilogueISK_SL_SL_NS1G_6thread17LinearCombinationISK_Li1EffLNS1L_9ScaleType4KindE0ELNS_15FloatRoundStyleE2ESK_EENS1_15EpilogueDefaultEEEEEvvEEEEvNT_6ParamsE,(.L_x_1091 - _ZN7cutlass13device_kernelINS_4gemm6kernel13GemmUniversalIN4cute5tupleIJiiiiEEENS1_10collective13CollectiveMmaINS1_34MainloopSm90TmaGmmaWarpSpecializedILi4ENS5_IJNS4_1CILi2EEENSA_ILi1EEESC_EEENS1_35KernelTmaWarpSpecializedCooperativeEEENS5_IJNSA_ILi256EEENSA_ILi512EEENSA_ILi32EEEEEENS_10bfloat16_tENS5_IJlSC_lEEESK_SL_NS4_8TiledMMAINS4_8MMA_AtomIJNS4_4SM904GMMA28MMA_64x256x16_F32BF16BF16_SSILNSP_5MajorE0ELSR_0ELNSP_7ScaleInE1ELSS_1EEEEEENS4_6LayoutISD_NS5_IJSC_NSA_ILi0EEESW_EEEEENS5_IJNS4_10UnderscoreESZ_SZ_EEEEENS4_13SM90_TMA_LOADENS4_14ComposedLayoutINS4_7SwizzleILi2ELi4ELi3EEENS4_18smem_ptr_flag_bitsILi16EEENSV_INS5_IJNSA_ILi8EEESI_EEENS5_IJSI_SC_EEEEEEEvNS4_8identityENS4_23SM90_TMA_LOAD_MULTICASTES1C_vS1D_EENS_8epilogue10collective6detail29Sm90TmaWarpSpecializedAdapterINS1H_15DefaultEpilogueISK_SL_SL_NS1G_6thread17LinearCombinationISK_Li1EffLNS1L_9ScaleType4KindE0ELNS_15FloatRoundStyleE2ESK_EENS1_15EpilogueDefaultEEEEEvvEEEEvNT_6ParamsE)
        .other          _ZN7cutlass13device_kernelINS_4gemm6kernel13GemmUniversalIN4cute5tupleIJiiiiEEENS1_10collective13CollectiveMmaINS1_34MainloopSm90TmaGmmaWarpSpecializedILi4ENS5_IJNS4_1CILi2EEENSA_ILi1EEESC_EEENS1_35KernelTmaWarpSpecializedCooperativeEEENS5_IJNSA_ILi256EEENSA_ILi512EEENSA_ILi32EEEEEENS_10bfloat16_tENS5_IJlSC_lEEESK_SL_NS4_8TiledMMAINS4_8MMA_AtomIJNS4_4SM904GMMA28MMA_64x256x16_F32BF16BF16_SSILNSP_5MajorE0ELSR_0ELNSP_7ScaleInE1ELSS_1EEEEEENS4_6LayoutISD_NS5_IJSC_NSA_ILi0EEESW_EEEEENS5_IJNS4_10UnderscoreESZ_SZ_EEEEENS4_13SM90_TMA_LOADENS4_14ComposedLayoutINS4_7SwizzleILi2ELi4ELi3EEENS4_18smem_ptr_flag_bitsILi16EEENSV_INS5_IJNSA_ILi8EEESI_EEENS5_IJSI_SC_EEEEEEEvNS4_8identityENS4_23SM90_TMA_LOAD_MULTICASTES1C_vS1D_EENS_8epilogue10collective6detail29Sm90TmaWarpSpecializedAdapterINS1H_15DefaultEpilogueISK_SL_SL_NS1G_6thread17LinearCombinationISK_Li1EffLNS1L_9ScaleType4KindE0ELNS_15FloatRoundStyleE2ESK_EENS1_15EpilogueDefaultEEEEEvvEEEEvNT_6ParamsE,@"STO_CUDA_ENTRY STV_DEFAULT"
_ZN7cutlass13device_kernelINS_4gemm6kernel13GemmUniversalIN4cute5tupleIJiiiiEEENS1_10collective13CollectiveMmaINS1_34MainloopSm90TmaGmmaWarpSpecializedILi4ENS5_IJNS4_1CILi2EEENSA_ILi1EEESC_EEENS1_35KernelTmaWarpSpecializedCooperativeEEENS5_IJNSA_ILi256EEENSA_ILi512EEENSA_ILi32EEEEEENS_10bfloat16_tENS5_IJlSC_lEEESK_SL_NS4_8TiledMMAINS4_8MMA_AtomIJNS4_4SM904GMMA28MMA_64x256x16_F32BF16BF16_SSILNSP_5MajorE0ELSR_0ELNSP_7ScaleInE1ELSS_1EEEEEENS4_6LayoutISD_NS5_IJSC_NSA_ILi0EEESW_EEEEENS5_IJNS4_10UnderscoreESZ_SZ_EEEEENS4_13SM90_TMA_LOADENS4_14ComposedLayoutINS4_7SwizzleILi2ELi4ELi3EEENS4_18smem_ptr_flag_bitsILi16EEENSV_INS5_IJNSA_ILi8EEESI_EEENS5_IJSI_SC_EEEEEEEvNS4_8identityENS4_23SM90_TMA_LOAD_MULTICASTES1C_vS1D_EENS_8epilogue10collective6detail29Sm90TmaWarpSpecializedAdapterINS1H_15DefaultEpilogueISK_SL_SL_NS1G_6thread17LinearCombinationISK_Li1EffLNS1L_9ScaleType4KindE0ELNS_15FloatRoundStyleE2ESK_EENS1_15EpilogueDefaultEEEEEvvEEEEvNT_6ParamsE:
[----:B------:R-:W0:Y:S02]  /*0000*/  LDC R1, c[0x0][0x28] ;  /* 0x00000a00ff017b82 */ /* 0x000e240000000800 */
[----:B0-----:R-:W-:Y:S01]  /*0010*/  VIADD R1, R1, 0xffffef18 ;  /* 0xffffef1801017836 */ /* 0x001fe20000000000 */
[----:B------:R-:W0:Y:S01]  /*0020*/  S2R R4, SR_TID.X ;  /* 0x0000000000047919 */ /* 0x000e220000002100 */
[----:B------:R-:W-:Y:S01]  /*0030*/  ELECT P0, URZ, PT ;  /* 0x00000000003f782f */ /* 0x000fe20003800000 */
[----:B------:R-:W-:Y:S01]  /*0040*/  BSSY B0, `(.L_x_0) ;  /* 0x0000015000007945 */ /* 0x000fe20003800000 */
[--C-:B0-----:R-:W-:Y:S02]  /*0050*/  SHF.R.U32.HI R0, RZ, 0x5, R4.reuse ;  /* 0x00000005ff007819 */ /* 0x101fe40000011604 */
[----:B------:R-:W-:-:S03]  /*0060*/  SHF.R.U32.HI R2, RZ, 0x7, R4 ;  /* 0x00000007ff027819 */ /* 0x000fc60000011604 */
[----:B------:R-:W0:Y:S04]  /*0070*/  SHFL.IDX PT, R3, R0, RZ, 0x1f ;  /* 0x00001fff00037589 */ /* 0x000e2800000e0000 */
[----:B------:R-:W1:Y:S01]  /*0080*/  SHFL.IDX PT, R2, R2, RZ, 0x1f ;  /* 0x00001fff02027589 */ /* 0x000e6200000e0000 */
[----:B0-----:R-:W-:Y:S02]  /*0090*/  R2UR UR9, R3 ;  /* 0x00000000030972ca */ /* 0x001fe400000e0000 */
[----:B-1----:R-:W-:-:S11]  /*00a0*/  R2UR UR5, R2 ;  /* 0x00000000020572ca */ /* 0x002fd600000e0000 */
[----:B------:R-:W-:Y:S02]  /*00b0*/  USHF.R.S32.HI UR4, URZ, 0x1f, UR9 ;  /* 0x0000001f3f047899 */ /* 0x000fe40008011409 */
[----:B------:R-:W-:Y:S02]  /*00c0*/  ISETP.NE.OR P0, PT, RZ, UR9, !P0 ;  /* 0x00000009ff007c0c */ /* 0x000fe4000c705670 */
[----:B------:R-:W-:-:S04]  /*00d0*/  ULEA.HI UR4, UR4, UR9, URZ, 0x2 ;  /* 0x0000000904047291 */ /* 0x000fc8000f8f103f */
[----:B------:R-:W-:-:S04]  /*00e0*/  ULOP3.LUT UR4, UR4, 0xfffffffc, URZ, 0xc0, !UPT ;  /* 0xfffffffc04047892 */ /* 0x000fc8000f8ec03f */
[----:B------:R-:W-:-:S03]  /*00f0*/  UIADD3 UR9, UR9, -UR4, URZ ;  /* 0x8000000409097290 */ /* 0x000fc6000fffe03f */
[----:B------:R-:W-:Y:S09]  /*0100*/  @P0 BRA `(.L_x_1) ;  /* 0x0000000000200947 */ /* 0x000ff20003800000 */
[----:B------:R-:W-:Y:S02]  /*0110*/  ULDC.64 UR6, c[0x0][0x198] ;  /* 0x0000660000067ab9 */ /* 0x000fe40000000a00 */
[----:B------:R-:W-:Y:S02]  /*0120*/  UIADD3 UR10, UP0, UR6, 0xf0, URZ ;  /* 0x000000f0060a7890 */ /* 0x000fe4000ff1e03f */
[----:B------:R-:W-:Y:S02]  /*0130*/  UIADD3 UR6, UP1, UR6, 0x1f0, URZ ;  /* 0x000001f006067890 */ /* 0x000fe4000ff3e03f */
[----:B------:R-:W-:Y:S02]  /*0140*/  UIADD3.X UR11, URZ, UR7, URZ, UP0, !UPT ;  /* 0x000000073f0b7290 */ /* 0x000fe400087fe43f */
[----:B------:R-:W-:-:S07]  /*0150*/  UIADD3.X UR7, URZ, UR7, URZ, UP1, !UPT ;  /* 0x000000073f077290 */ /* 0x000fce0008ffe43f */
[----:B------:R0:W-:Y:S02]  /*0160*/  UTMACCTL.PF [UR10] ;  /* 0x000000000a0079b9 */ /* 0x0001e40008040000 */
[----:B------:R0:W-:Y:S02]  /*0170*/  UTMACCTL.PF [UR6] ;  /* 0x00000000060079b9 */ /* 0x0001e40008040000 */
[----:B0-----:R-:W-:Y:S01]  /*0180*/  NOP ;  /* 0x0000000000007918 */ /* 0x001fe20000000000 */
.L_x_1:
[----:B------:R-:W-:Y:S05]  /*0190*/  BSYNC B0 ;  /* 0x0000000000007941 */ /* 0x000fea0003800000 */
.L_x_0:
[----:B------:R-:W0:Y:S01]  /*01a0*/  SHFL.IDX PT, R2, R0, RZ, 0x1f ;  /* 0x00001fff00027589 */ /* 0x000e2200000e0000 */
[----:B------:R-:W-:Y:S01]  /*01b0*/  UISETP.NE.AND UP0, UPT, UR9, 0x3, UPT ;  /* 0x000000030900788c */ /* 0x000fe2000bf05270 */
[----:B------:R-:W-:Y:S01]  /*01c0*/  ISETP.NE.AND P1, PT, RZ, UR5, PT ;  /* 0x00000005ff007c0c */ /* 0x000fe2000bf25270 */
[----:B------:R-:W-:Y:S02]  /*01d0*/  UIADD3 UR16, UR5, -0x1, URZ ;  /* 0xffffffff05107890 */ /* 0x000fe4000fffe03f */
[----:B------:R-:W-:Y:S02]  /*01e0*/  UISETP.EQ.OR UP0, UPT, UR9, URZ, !UP0 ;  /* 0x0000003f0900728c */ /* 0x000fe4000c702670 */
[----:B------:R-:W-:Y:S02]  /*01f0*/  UISETP.GE.U32.AND UP1, UPT, UR16, 0x2, UPT ;  /* 0x000000021000788c */ /* 0x000fe4000bf26070 */
[----:B------:R-:W-:-:S04]  /*0200*/  UISETP.EQ.AND UP0, UPT, UR5, URZ, UP0 ;  /* 0x0000003f0500728c */ /* 0x000fc80008702270 */
[----:B------:R-:W-:-:S04]  /*0210*/  USEL UR40, URZ, 0x1, !UP0 ;  /* 0x000000013f287887 */ /* 0x000fc8000c000000 */
[----:B------:R-:W-:Y:S01]  /*0220*/  USEL UR40, UR40, 0x2, UP1 ;  /* 0x0000000228287887 */ /* 0x000fe20008800000 */
[----:B0-----:R-:W-:-:S13]  /*0230*/  ISETP.NE.AND P0, PT, R2, RZ, PT ;  /* 0x000000ff0200720c */ /* 0x001fda0003f05270 */
[----:B------:R-:W-:Y:S05]  /*0240*/  @P0 BRA `(.L_x_2) ;  /* 0x0000000000580947 */ /* 0x000fea0003800000 */
[----:B------:R-:W0:Y:S01]  /*0250*/  S2UR UR8, SR_CgaCtaId ;  /* 0x00000000000879c3 */ /* 0x000e220000008800 */
[----:B------:R-:W-:Y:S01]  /*0260*/  UMOV UR4, 0x400 ;  /* 0x0000040000047882 */ /* 0x000fe20000000000 */
[----:B------:R-:W-:Y:S01]  /*0270*/  UMOV UR5, 0x1 ;  /* 0x0000000100057882 */ /* 0x000fe20000000000 */
[----:B------:R-:W-:Y:S01]  /*0280*/  UMOV UR6, 0x4 ;  /* 0x0000000400067882 */ /* 0x000fe20000000000 */
[----:B------:R-:W-:Y:S01]  /*0290*/  ELECT P0, URZ, PT ;  /* 0x00000000003f782f */ /* 0x000fe20003800000 */
[----:B------:R-:W-:-:S04]  /*02a0*/  UIADD3 UR6, -UR6, 0x100000, URZ ;  /* 0x0010000006067890 */ /* 0x000fc8000fffe13f */
[----:B------:R-:W-:Y:S02]  /*02b0*/  USHF.L.U32 UR7, UR6, 0xb, URZ ;  /* 0x0000000b06077899 */ /* 0x000fe4000800063f */
[----:B------:R-:W-:Y:S02]  /*02c0*/  USHF.L.U32 UR6, UR6, 0x1, URZ ;  /* 0x0000000106067899 */ /* 0x000fe4000800063f */
[----:B0-----:R-:W-:Y:S02]  /*02d0*/  ULEA UR8, UR8, UR4, 0x18 ;  /* 0x0000000408087291 */ /* 0x001fe4000f8ec03f */
[----:B------:R-:W-:-:S04]  /*02e0*/  UIADD3 UR4, -UR5, 0x100000, URZ ;  /* 0x0010000005047890 */ /* 0x000fc8000fffe13f */
[----:B------:R-:W-:Y:S02]  /*02f0*/  USHF.L.U32 UR5, UR4, 0xb, URZ ;  /* 0x0000000b04057899 */ /* 0x000fe4000800063f */
[----:B------:R-:W-:Y:S01]  /*0300*/  USHF.L.U32 UR4, UR4, 0x1, URZ ;  /* 0x0000000104047899 */ /* 0x000fe2000800063f */
[----:B------:R-:W0:Y:S11]  /*0310*/  FENCE.VIEW.ASYNC.S ;  /* 0x00000000000073c6 */ /* 0x000e360000000000 */
[----:B0-----:R0:W1:Y:S01]  /*0320*/  SYNCS.EXCH.64 URZ, [UR8], UR4 ;  /* 0x00000004083f75b2 */ /* 0x0010620008000100 */
[----:B------:R0:W2:Y:S01]  /*0330*/  SYNCS.EXCH.64 URZ, [UR8+0x20], UR6 ;  /* 0x00002006083f75b2 */ /* 0x0000a20008000100 */
[----:B------:R0:W3:Y:S01]  /*0340*/  SYNCS.EXCH.64 URZ, [UR8+0x8], UR4 ;  /* 0x00000804083f75b2 */ /* 0x0000e20008000100 */
[----:B------:R0:W4:Y:S01]  /*0350*/  SYNCS.EXCH.64 URZ, [UR8+0x28], UR6 ;  /* 0x00002806083f75b2 */ /* 0x0001220008000100 */
[----:B------:R0:W0:Y:S01]  /*0360*/  SYNCS.EXCH.64 URZ, [UR8+0x10], UR4 ;  /* 0x00001004083f75b2 */ /* 0x0000220008000100 */
[----:B------:R0:W0:Y:S01]  /*0370*/  SYNCS.EXCH.64 URZ, [UR8+0x30], UR6 ;  /* 0x00003006083f75b2 */ /* 0x0000220008000100 */
[----:B------:R0:W0:Y:S01]  /*0380*/  SYNCS.EXCH.64 URZ, [UR8+0x18], UR4 ;  /* 0x00001804083f75b2 */ /* 0x0000220008000100 */
[----:B------:R0:W0:Y:S01]  /*0390*/  SYNCS.EXCH.64 URZ, [UR8+0x38], UR6 ;  /* 0x00003806083f75b2 */ /* 0x0000220008000100 */
[----:B------:R-:W-:Y:S01]  /*03a0*/  NOP ;  /* 0x0000000000007918 */ /* 0x000fe20000000000 */
.L_x_2:
[----:B------:R-:W5:Y:S01]  /*03b0*/  S2UR UR13, SR_CTAID.X ;  /* 0x00000000000d79c3 */ /* 0x000f620000002500 */
[----:B------:R-:W-:Y:S01]  /*03c0*/  SHF.R.S32.HI R3, RZ, 0x1f, R4 ;  /* 0x0000001fff037819 */ /* 0x000fe20000011404 */
[----:B------:R5:W1:Y:S01]  /*03d0*/  SHFL.IDX PT, R6, R0, RZ, 0x1f ;  /* 0x00001fff00067589 */ /* 0x000a6200000e0000 */
[----:B0-----:R-:W-:Y:S01]  /*03e0*/  ULDC UR4, c[0x0][0x150] ;  /* 0x0000540000047ab9 */ /* 0x001fe20000000800 */
[----:B------:R-:W-:Y:S02]  /*03f0*/  ELECT P0, URZ, PT ;  /* 0x00000000003f782f */ /* 0x000fe40003800000 */
[----:B------:R-:W-:Y:S01]  /*0400*/  LEA.HI R3, R3, R4, RZ, 0x7 ;  /* 0x0000000403037211 */ /* 0x000fe200078f38ff */
[----:B------:R-:W-:Y:S01]  /*0410*/  ULDC UR5, c[0x0][0x154] ;  /* 0x0000550000057ab9 */ /* 0x000fe20000000800 */
[----:B------:R-:W-:Y:S01]  /*0420*/  SHF.R.S32.HI R7, RZ, 0x1f, R2 ;  /* 0x0000001fff077819 */ /* 0x000fe20000011402 */
[----:B------:R-:W0:Y:S01]  /*0430*/  S2UR UR10, SR_CTAID.Y ;  /* 0x00000000000a79c3 */ /* 0x000e220000002600 */
[----:B------:R-:W-:Y:S01]  /*0440*/  LOP3.LUT R3, R3, 0xffffff80, RZ, 0xc0, !PT ;  /* 0xffffff8003037812 */ /* 0x000fe200078ec0ff */
[----:B------:R-:W-:Y:S01]  /*0450*/  ULDC UR8, c[0x0][0x144] ;  /* 0x0000510000087ab9 */ /* 0x000fe20000000800 */
[----:B------:R-:W-:Y:S01]  /*0460*/  LEA.HI R7, R7, R2, RZ, 0x2 ;  /* 0x0000000207077211 */ /* 0x000fe200078f10ff */
[----:B------:R-:W-:Y:S01]  /*0470*/  NOP ;  /* 0x0000000000007918 */ /* 0x000fe20000000000 */
[----:B------:R-:W-:Y:S01]  /*0480*/  NOP ;  /* 0x0000000000007918 */ /* 0x000fe20000000000 */
[----:B------:R-:W-:Y:S01]  /*0490*/  IMAD.IADD R3, R4, 0x1, -R3 ;  /* 0x0000000104037824 */ /* 0x000fe200078e0a03 */
[----:B------:R-:W-:Y:S01]  /*04a0*/  LOP3.LUT R7, R7, 0x3ffffffc, RZ, 0xc0, !PT ;  /* 0x3ffffffc07077812 */ /* 0x000fe200078ec0ff */
[----:B------:R-:W-:Y:S01]  /*04b0*/  ULDC UR11, c[0x0][0x148] ;  /* 0x00005200000b7ab9 */ /* 0x000fe20000000800 */
[----:B------:R-:W-:-:S02]  /*04c0*/  IMAD.MOV.U32 R19, RZ, RZ, 0x1 ;  /* 0x00000001ff137424 */ /* 0x000fc400078e00ff */
[----:B------:R-:W-:Y:S01]  /*04d0*/  SHF.R.S32.HI R4, RZ, 0x1f, R3 ;  /* 0x0000001fff047819 */ /* 0x000fe20000011403 */
[----:B------:R-:W-:-:S03]  /*04e0*/  IMAD.IADD R2, R2, 0x1, -R7 ;  /* 0x0000000102027824 */ /* 0x000fc600078e0a07 */
[----:B------:R-:W-:Y:S02]  /*04f0*/  LEA.HI R4, R4, R3, RZ, 0x3 ;  /* 0x0000000304047211 */ /* 0x000fe400078f18ff */
[----:B-----5:R-:W-:Y:S02]  /*0500*/  I2FP.F32.U32 R5, UR13 ;  /* 0x0000000d00057c45 */ /* 0x020fe40008201000 */
[--C-:B------:R-:W-:Y:S02]  /*0510*/  SHF.R.S32.HI R0, RZ, 0x3, R4.reuse ;  /* 0x00000003ff007819 */ /* 0x100fe40000011404 */
[----:B-1----:R-:W-:Y:S01]  /*0520*/  ISETP.NE.OR P0, PT, R6, RZ, !P0 ;  /* 0x000000ff0600720c */ /* 0x002fe20004705670 */
[----:B------:R-:W-:Y:S01]  /*0530*/  FMUL R8, R5, UR4 ;  /* 0x0000000405087c20 */ /* 0x000fe20008400000 */
[----:B------:R-:W-:-:S04]  /*0540*/  SHF.R.S32.HI R5, RZ, 0x1f, R4 ;  /* 0x0000001fff057819 */ /* 0x000fc80000011404 */
[----:B------:R-:W-:Y:S01]  /*0550*/  LEA.HI R5, R5, R0, RZ, 0x2 ;  /* 0x0000000005057211 */ /* 0x000fe200078f10ff */
[----:B------:R-:W1:Y:S03]  /*0560*/  F2I.U32.TRUNC.NTZ R8, R8 ;  /* 0x0000000800087305 */ /* 0x000e66000020f000 */
[----:B------:R-:W-:-:S03]  /*0570*/  LOP3.LUT R5, R5, 0xfffffffc, RZ, 0xc0, !PT ;  /* 0xfffffffc05057812 */ /* 0x000fc600078ec0ff */
[----:B------:R-:W-:Y:S01]  /*0580*/  VOTEU.ALL UP0, P0 ;  /* 0x00000000003f7886 */ /* 0x000fe20000000000 */
[----:B------:R-:W-:Y:S01]  /*0590*/  VOTEU.ALL UP1, P0 ;  /* 0x00000000003f7886 */ /* 0x000fe20000020000 */
[----:B------:R-:W-:Y:S01]  /*05a0*/  IMAD.IADD R5, R0, 0x1, -R5 ;  /* 0x0000000100057824 */ /* 0x000fe200078e0a05 */
[----:B0-----:R-:W-:Y:S02]  /*05b0*/  I2FP.F32.U32 R0, UR10 ;  /* 0x0000000a00007c45 */ /* 0x001fe40008201000 */
[----:B------:R-:W0:Y:S01]  /*05c0*/  @!UP0 S2UR UR7, SR_CgaCtaId ;  /* 0x00000000000789c3 */ /* 0x000e220000008800 */
[----:B------:R-:W-:Y:S01]  /*05d0*/  IMAD R2, R2, 0x4, R5 ;  /* 0x0000000402027824 */ /* 0x000fe200078e0205 */
[----:B------:R-:W-:Y:S01]  /*05e0*/  @!UP0 UMOV UR6, 0x400 ;  /* 0x0000040000068882 */ /* 0x000fe20000000000 */
[----:B------:R-:W-:Y:S01]  /*05f0*/  FMUL R4, R0, UR5 ;  /* 0x0000000500047c20 */ /* 0x000fe20008400000 */
[----:B-1----:R-:W-:Y:S02]  /*0600*/  R2UR UR4, R8 ;  /* 0x00000000080472ca */ /* 0x002fe400000e0000 */
[----:B------:R-:W-:-:S03]  /*0610*/  LEA.HI R0, R2, R2, RZ, 0x1 ;  /* 0x0000000202007211 */ /* 0x000fc600078f08ff */
[----:B------:R-:W1:Y:S01]  /*0620*/  F2I.U32.TRUNC.NTZ R4, R4 ;  /* 0x0000000400047305 */ /* 0x000e62000020f000 */
[----:B------:R-:W-:-:S05]  /*0630*/  LOP3.LUT R5, R0, 0xfffffffe, RZ, 0xc0, !PT ;  /* 0xfffffffe00057812 */ /* 0x000fca00078ec0ff */
[----:B------:R-:W-:Y:S02]  /*0640*/  IMAD.IADD R5, R2, 0x1, -R5 ;  /* 0x0000000102057824 */ /* 0x000fe400078e0a05 */
[----:B------:R-:W-:-:S04]  /*0650*/  UIADD3 UR4, -UR4, URZ, URZ ;  /* 0x0000003f04047290 */ /* 0x000fc8000fffe13f */
[----:B------:R-:W-:Y:S01]  /*0660*/  UIMAD UR8, UR8, UR4, UR13 ;  /* 0x00000004080872a4 */ /* 0x000fe2000f8e020d */
[----:B-1----:R-:W-:Y:S02]  /*0670*/  R2UR UR12, R4 ;  /* 0x00000000040c72ca */ /* 0x002fe400000e0000 */
[----:B------:R-:W-:Y:S01]  /*0680*/  UMOV UR4, 0x20 ;  /* 0x0000002000047882 */ /* 0x000fe20000000000 */
[----:B------:R-:W1:Y:S02]  /*0690*/  LDC R4, c[0x0][0x140] ;  /* 0x00005000ff047b82 */ /* 0x000e640000000800 */
[----:B------:R-:W-:Y:S01]  /*06a0*/  ISETP.NE.AND P3, PT, R5, UR8, PT ;  /* 0x0000000805007c0c */ /* 0x000fe2000bf65270 */
[----:B------:R-:W-:-:S04]  /*06b0*/  @!UP0 UIADD3 UR4, -UR4, 0x100000, URZ ;  /* 0x0010000004048890 */ /* 0x000fc8000fffe13f */
[----:B------:R-:W-:Y:S02]  /*06c0*/  @!UP0 USHF.L.U32 UR5, UR4, 0xb, URZ ;  /* 0x0000000b04058899 */ /* 0x000fe4000800063f */
[----:B------:R-:W-:Y:S01]  /*06d0*/  @!UP0 USHF.L.U32 UR4, UR4, 0x1, URZ ;  /* 0x0000000104048899 */ /* 0x000fe2000800063f */
[C---:B------:R-:W-:Y:S01]  /*06e0*/  IMAD.SHL.U32 R5, R2.reuse, 0x4, RZ ;  /* 0x0000000402057824 */ /* 0x040fe200078e00ff */
[----:B0-----:R-:W-:Y:S01]  /*06f0*/  @!UP0 ULEA UR6, UR7, UR6, 0x18 ;  /* 0x0000000607068291 */ /* 0x001fe2000f8ec03f */
[----:B------:R-:W-:Y:S01]  /*0700*/  VOTEU.ALL UP0, P0 ;  /* 0x00000000003f7886 */ /* 0x000fe20000000000 */
[----:B------:R-:W-:Y:S02]  /*0710*/  LOP3.LUT P0, RZ, R3, 0x7, RZ, 0xc0, !PT ;  /* 0x0000000703ff7812 */ /* 0x000fe4000780c0ff */
[----:B------:R-:W-:Y:S01]  /*0720*/  LOP3.LUT R162, R2, 0xc, R5, 0x78, !PT ;  /* 0x0000000c02a27812 */ /* 0x000fe200078e7805 */
[----:B------:R-:W-:-:S03]  /*0730*/  UIADD3 UR12, -UR12, URZ, URZ ;  /* 0x0000003f0c0c7290 */ /* 0x000fc6000fffe13f */
[C---:B------:R-:W-:Y:S02]  /*0740*/  ISETP.LT.U32.AND P0, PT, R162.reuse, 0x2, !P0 ;  /* 0x00000002a200780c */ /* 0x040fe40004701070 */
[----:B------:R-:W-:Y:S01]  /*0750*/  @P3 LEA.HI R0, R162, R162, RZ, 0x1 ;  /* 0x000000a2a2003211 */ /* 0x000fe200078f08ff */
[----:B------:R-:W0:Y:S02]  /*0760*/  FENCE.VIEW.ASYNC.S ;  /* 0x00000000000073c6 */ /* 0x000e240000000000 */
[----:B0-----:R-:W0:Y:S01]  /*0770*/  @!UP0 SYNCS.EXCH.64 URZ, [UR6+0x50], UR4 ;  /* 0x00005004063f85b2 */ /* 0x001e220008000100 */
[----:B------:R-:W-:Y:S02]  /*0780*/  @P3 SHF.R.S32.HI R0, RZ, 0x1, R0 ;  /* 0x00000001ff003819 */ /* 0x000fe40000011400 */
[----:B-1----:R-:W-:Y:S01]  /*0790*/  ISETP.EQ.U32.AND P2, PT, R4, 0x1, PT ;  /* 0x000000010400780c */ /* 0x002fe20003f42070 */
[----:B------:R1:W0:Y:S01]  /*07a0*/  @!UP1 SYNCS.EXCH.64 URZ, [UR6+0x58], UR4 ;  /* 0x00005804063f95b2 */ /* 0x0002220008000100 */
[----:B------:R-:W-:Y:S01]  /*07b0*/  NOP ;  /* 0x0000000000007918 */ /* 0x000fe20000000000 */
[----:B-1----:R-:W-:-:S06]  /*07c0*/  UIMAD UR4, UR11, UR12, UR10 ;  /* 0x0000000c0b0472a4 */ /* 0x002fcc000f8e020a */
[----:B------:R-:W-:Y:S02]  /*07d0*/  @P3 ISETP.NE.AND P4, PT, R0, UR4, PT ;  /* 0x0000000400003c0c */ /* 0x000fe4000bf85270 */
[----:B------:R-:W-:Y:S02]  /*07e0*/  SEL R0, RZ, 0x1, !P0 ;  /* 0x00000001ff007807 */ /* 0x000fe40004000000 */
[----:B------:R-:W-:-:S04]  /*07f0*/  @P3 SEL R19, RZ, 0x1, P4 ;  /* 0x00000001ff133807 */ /* 0x000fc80002000000 */
[----:B------:R-:W-:Y:S01]  /*0800*/  LOP3.LUT R19, R19, R0, RZ, 0xc0, !PT ;  /* 0x0000000013137212 */ /* 0x000fe200078ec0ff */
[----:B------:R-:W-:Y:S06]  /*0810*/  @!P2 BRA `(.L_x_3) ;  /* 0x000000000008a947 */ /* 0x000fec0003800000 */
[----:B0-234-:R-:W-:Y:S01]  /*0820*/  UCGABAR_ARV ;  /* 0x00000000000079c7 */ /* 0x01dfe20008000000 */
[----:B------:R-:W-:Y:S05]  /*0830*/  BRA `(.L_x_4) ;  /* 0x0000000000047947 */ /* 0x000fea0003800000 */
.L_x_3:
[----:B0-234-:R-:W-:Y:S01]  /*0840*/  NOP ;  /* 0x0000000000007918 */ /* 0x01dfe20000000000 */
.L_x_4:
[----:B------:R-:W-:Y:S01]  /*0850*/  ULDC UR4, c[0x0][0x65c] ;  /* 0x0001970000047ab9 */ /* 0x000fe20000000800 */
[----:B------:R-:W-:Y:S01]  /*0860*/  UMOV UR5, URZ ;  /* 0x0000003f00057c82 */ /* 0x000fe20008000000 */
[----:B------:R-:W-:-:S03]  /*0870*/  UISETP.NE.AND UP0, UPT, UR4, 0x1, UPT ;  /* 0x000000010400788c */ /* 0x000fc6000bf05270 */
[----:B------:R-:W-:Y:S01]  /*0880*/  UMOV UR4, UR13 ;  /* 0x0000000d00047c82 */ /* 0x000fe20008000000 */
[----:B------:R-:W-:Y:S02]  /*0890*/  UP2UR UR46, UPR, URZ, 0x1 ;  /* 0x000000013f2e7883 */ /* 0x000fe40008000000 */
[----:B------:R-:W-:Y:S02]  /*08a0*/  PLOP3.LUT P0, PT, PT, PT, UP0, 0x80, 0x0 ;  /* 0x000000000000781c */ /* 0x000fe40003f0f008 */
[----:B------:R-:W-:Y:S02]  /*08b0*/  PLOP3.LUT P3, PT, PT, PT, UP0, 0x80, 0x0 ;  /* 0x000000000000781c */ /* 0x000fe40003f6f008 */
[----:B------:R-:W-:Y:S01]  /*08c0*/  PLOP3.LUT P5, PT, PT, PT, UP0, 0x80, 0x0 ;  /* 0x000000000000781c */ /* 0x000fe20003faf008 */
[----:B------:R-:W-:Y:S01]  /*08d0*/  @UP0 ULDC UR14, c[0x0][0x10] ;  /* 0x00000400000e0ab9 */ /* 0x000fe20000000800 */
[----:B------:R-:W-:Y:S01]  /*08e0*/  @UP0 UMOV UR6, UR10 ;  /* 0x0000000a00060c82 */ /* 0x000fe20008000000 */
[----:B------:R-:W-:Y:S01]  /*08f0*/  @UP0 UMOV UR7, URZ ;  /* 0x0000003f00070c82 */ /* 0x000fe20008000000 */
[----:B------:R-:W-:Y:S01]  /*0900*/  PLOP3.LUT P4, PT, PT, PT, UP0, 0x80, 0x0 ;  /* 0x000000000000781c */ /* 0x000fe20003f8f008 */
[----:B------:R-:W-:-:S03]  /*0910*/  @UP0 UIMAD.WIDE.U32 UR14, UR13, UR14, UR6 ;  /* 0x0000000e0d0e02a5 */ /* 0x000fc6000f8e0006 */
[----:B------:R-:W-:Y:S01]  /*0920*/  @!UP0 ULDC UR7, c[0x0][0xc] ;  /* 0x0000030000078ab9 */ /* 0x000fe20000000800 */
[----:B------:R-:W-:Y:S01]  /*0930*/  @UP0 UMOV UR6, URZ ;  /* 0x0000003f00060c82 */ /* 0x000fe20008000000 */
[----:B------:R-:W-:Y:S01]  /*0940*/  @!UP0 UIMAD.WIDE.U32 UR4, UR10, UR7, UR4 ;  /* 0x000000070a0482a5 */ /* 0x000fe2000f8e0004 */
[----:B------:R-:W-:Y:S01]  /*0950*/  IMAD.U32 R2, RZ, RZ, UR14 ;  /* 0x0000000eff027e24 */ /* 0x000fe2000f8e00ff */
[----:B------:R-:W-:Y:S02]  /*0960*/  @UP0 UIADD3 UR6, UR15, UR6, URZ ;  /* 0x000000060f060290 */ /* 0x000fe4000fffe03f */
[----:B------:R-:W-:Y:S02]  /*0970*/  IMAD.U32 R3, RZ, RZ, UR15 ;  /* 0x0000000fff037e24 */ /* 0x000fe4000f8e00ff */
[----:B------:R-:W-:Y:S02]  /*0980*/  @P0 IMAD.MOV.U32 R7, RZ, RZ, R2 ;  /* 0x000000ffff070224 */ /* 0x000fe400078e0002 */
[----:B------:R-:W-:-:S02]  /*0990*/  IMAD.U32 R5, RZ, RZ, UR5 ;  /* 0x00000005ff057e24 */ /* 0x000fc4000f8e00ff */
[----:B------:R-:W-:Y:S02]  /*09a0*/  IMAD.U32 R2, RZ, RZ, UR4 ;  /* 0x00000004ff027e24 */ /* 0x000fe4000f8e00ff */
[----:B------:R-:W-:Y:S02]  /*09b0*/  @P3 IMAD.U32 R6, RZ, RZ, UR6 ;  /* 0x00000006ff063e24 */ /* 0x000fe4000f8e00ff */
[----:B------:R-:W-:Y:S02]  /*09c0*/  @!P5 IMAD.MOV.U32 R6, RZ, RZ, R5 ;  /* 0x000000ffff06d224 */ /* 0x000fe400078e0005 */
[----:B------:R-:W-:Y:S02]  /*09d0*/  @!P4 IMAD.MOV.U32 R7, RZ, RZ, R2 ;  /* 0x000000ffff07c224 */ /* 0x000fe400078e0002 */
[----:B------:R-:W-:Y:S01]  /*09e0*/  IMAD.U32 R3, RZ, RZ, UR5 ;  /* 0x00000005ff037e24 */ /* 0x000fe2000f8e00ff */
[----:B------:R0:W-:Y:S01]  /*09f0*/  STL [R1+0x600], R6 ;  /* 0x0006000601007387 */ /* 0x0001e20000100800 */
[----:B------:R-:W-:-:S03]  /*0a00*/  IMAD.U32 R4, RZ, RZ, UR4 ;  /* 0x00000004ff047e24 */ /* 0x000fc6000f8e00ff */
[----:B------:R0:W-:Y:S01]  /*0a10*/  STL [R1+0x604], R7 ;  /* 0x0006040701007387 */ /* 0x0001e20000100800 */
[----:B------:R-:W-:Y:S05]  /*0a20*/  @!P2 BRA `(.L_x_5) ;  /* 0x00000000000ca947 */ /* 0x000fea0003800000 */
[----:B------:R-:W-:Y:S01]  /*0a30*/  UCGABAR_WAIT ;  /* 0x0000000000007dc7 */ /* 0x000fe20008000000 */
[----:B------:R-:W-:Y:S01]  /*0a40*/  CCTL.IVALL ;  /* 0x00000000ff00798f */ /* 0x000fe20002000000 */
[----:B------:R-:W-:Y:S05]  /*0a50*/  BRA `(.L_x_6) ;  /* 0x0000000000047947 */ /* 0x000fea0003800000 */
.L_x_5:
[----:B------:R-:W-:Y:S06]  /*0a60*/  BAR.SYNC.DEFER_BLOCKING 0x0 ;  /* 0x0000000000007b1d */ /* 0x000fec0000010000 */
.L_x_6:
[----:B------:R-:W-:Y:S05]  /*0a70*/  @!P1 BRA `(.L_x_7) ;  /* 0x0000030c00e89947 */ /* 0x000fea0003800000 */
[----:B------:R-:W-:-:S06]  /*0a80*/  UISETP.GT.U32.AND UP0, UPT, UR16, 0x1, UPT ;  /* 0x000000011000788c */ /* 0x000fcc000bf04070 */
[----:B------:R-:W-:-:S13]  /*0a90*/  PLOP3.LUT P0, PT, PT, PT, UP0, 0x80, 0x0 ;  /* 0x000000000000781c */ /* 0x000fda0003f0f008 */
[----:B------:R-:W-:Y:S05]  /*0aa0*/  @P0 EXIT ;  /* 0x000000000000094d */ /* 0x000fea0003800000 */
[----:B------:R-:W-:Y:S01]  /*0ab0*/  ULDC.64 UR4, c[0x0][0x650] ;  /* 0x0001940000047ab9 */ /* 0x000fe20000000a00 */
[----:B------:R-:W-:Y:S01]  /*0ac0*/  UMOV UR41, 0xffffffff ;  /* 0xffffffff00297882 */ /* 0x000fe20000000000 */
[----:B------:R-:W-:Y:S01]  /*0ad0*/  ISETP.GE.U32.AND P0, PT, R7, UR4, PT ;  /* 0x0000000407007c0c */ /* 0x000fe2000bf06070 */
[----:B------:R-:W-:Y:S01]  /*0ae0*/  UMOV UR42, 0xffffffff ;  /* 0xffffffff002a7882 */ /* 0x000fe20000000000 */
[----:B------:R-:W-:Y:S01]  /*0af0*/  UMOV UR43, 0xffffffff ;  /* 0xffffffff002b7882 */ /* 0x000fe20000000000 */
[----:B------:R-:W-:Y:S02]  /*0b00*/  PRMT R0, RZ, 0x7610, R0 ;  /* 0x00007610ff007816 */ /* 0x000fe40000000000 */
[----:B------:R-:W-:-:S13]  /*0b10*/  ISETP.GE.U32.AND.EX P0, PT, R6, UR5, PT, P0 ;  /* 0x0000000506007c0c */ /* 0x000fda000bf06100 */
[----:B------:R-:W-:Y:S05]  /*0b20*/  @P0 BRA `(.L_x_8) ;  /* 0x0000000400480947 */ /* 0x000fea0003800000 */
[----:B------:R-:W-:Y:S01]  /*0b30*/  ULDC.64 UR16, c[0x0][0x628] ;  /* 0x00018a0000107ab9 */ /* 0x000fe20000000a00 */
[C---:B------:R-:W-:Y:S01]  /*0b40*/  R2UR UR19, R7.reuse ;  /* 0x00000000071372ca */ /* 0x040fe200000e0000 */
[----:B------:R-:W-:Y:S01]  /*0b50*/  ULDC UR18, c[0x0][0x630] ;  /* 0x00018c0000127ab9 */ /* 0x000fe20000000800 */
[----:B------:R-:W-:Y:S02]  /*0b60*/  ISETP.NE.U32.AND P0, PT, RZ, UR16, PT ;  /* 0x00000010ff007c0c */ /* 0x000fe4000bf05070 */
[----:B------:R-:W-:Y:S02]  /*0b70*/  R2UR UR4, R7 ;  /* 0x00000000070472ca */ /* 0x000fe400000e0000 */
[----:B------:R-:W-:Y:S02]  /*0b80*/  ISETP.NE.AND.EX P0, PT, RZ, UR17, PT, P0 ;  /* 0x00000011ff007c0c */ /* 0x000fe4000bf05300 */
[----:B------:R-:W-:-:S11]  /*0b90*/  R2UR UR5, R6 ;  /* 0x00000000060572ca */ /* 0x000fd600000e0000 */
[----:B------:R-:W-:Y:S05]  /*0ba0*/  @!P0 BRA `(.L_x_9) ;  /* 0x0000000000308947 */ /* 0x000fea0003800000 */
[----:B------:R-:W-:Y:S01]  /*0bb0*/  R2UR UR4, R7 ;  /* 0x00000000070472ca */ /* 0x000fe200000e0000 */
[----:B------:R-:W-:Y:S01]  /*0bc0*/  ULDC UR9, c[0x0][0x634] ;  /* 0x00018d0000097ab9 */ /* 0x000fe20000000800 */
[----:B------:R-:W-:-:S11]  /*0bd0*/  R2UR UR13, R6 ;  /* 0x00000000060d72ca */ /* 0x000fd600000e0000 */
[----:B------:R-:W-:-:S04]  /*0be0*/  UIADD3 UR9, UP0, UR4, UR9, URZ ;  /* 0x0000000904097290 */ /* 0x000fc8000ff1e03f */
[----:B------:R-:W-:-:S04]  /*0bf0*/  UIADD3.X UR13, URZ, UR13, URZ, UP0, !UPT ;  /* 0x0000000d3f0d7290 */ /* 0x000fc800087fe43f */
[----:B------:R-:W-:-:S04]  /*0c00*/  UIMAD.WIDE.U32 UR4, UR13, UR16, URZ ;  /* 0x000000100d0472a5 */ /* 0x000fc8000f8e003f */
[----:B------:R-:W-:Y:S02]  /*0c10*/  UIMAD.WIDE.U32 UR6, UP0, UR9, UR17, UR4 ;  /* 0x00000011090672a5 */ /* 0x000fe4000f800004 */
[----:B------:R-:W-:Y:S02]  /*0c20*/  UIMAD.WIDE.U32 UR4, UR9, UR16, URZ ;  /* 0x00000010090472a5 */ /* 0x000fe4000f8e003f */
[----:B------:R-:W-:Y:S02]  /*0c30*/  UIADD3.X UR15, URZ, URZ, URZ, UP0, !UPT ;  /* 0x0000003f3f0f7290 */ /* 0x000fe400087fe43f */
[----:B------:R-:W-:Y:S01]  /*0c40*/  UIADD3 URZ, UP0, UR5, UR6, URZ ;  /* 0x00000006053f7290 */ /* 0x000fe2000ff1e03f */
[----:B------:R-:W-:-:S03]  /*0c50*/  UMOV UR14, UR7 ;  /* 0x00000007000e7c82 */ /* 0x000fc60008000000 */
[----:B------:R-:W-:-:S12]  /*0c60*/  UIMAD.WIDE.U32.X UR4, UR13, UR17, UR14, UP0 ;  /* 0x000000110d0472a5 */ /* 0x000fd800080e040e */
.L_x_9:
[----:B------:R-:W-:Y:S01]  /*0c70*/  USHF.R.U64 UR43, UR4, UR18, UR5 ;  /* 0x00000012042b7299 */ /* 0x000fe20008001205 */
[----:B------:R-:W-:Y:S01]  /*0c80*/  R2UR UR7, R6 ;  /* 0x00000000060772ca */ /* 0x000fe200000e0000 */
[----:B------:R-:W-:Y:S02]  /*0c90*/  USHF.R.U32.HI UR4, URZ, UR18, UR5 ;  /* 0x000000123f047299 */ /* 0x000fe40008011605 */
[----:B------:R-:W-:Y:S01]  /*0ca0*/  UIADD3 UR5, UP0, URZ, -UR43, URZ ;  /* 0x8000002b3f057290 */ /* 0x000fe2000ff1e03f */
[----:B------:R-:W-:Y:S01]  /*0cb0*/  ULDC.64 UR14, c[0x0][0x620] ;  /* 0x00018800000e7ab9 */ /* 0x000fe20000000a00 */
[----:B------:R-:W-:Y:S02]  /*0cc0*/  UMOV UR6, UR19 ;  /* 0x0000001300067c82 */ /* 0x000fe40008000000 */
[----:B------:R-:W-:Y:S01]  /*0cd0*/  UIADD3.X UR4, URZ, ~UR4, URZ, UP0, !UPT ;  /* 0x800000043f047290 */ /* 0x000fe200087fe43f */
[----:B------:R-:W-:Y:S01]  /*0ce0*/  ULDC UR9, c[0x0][0x618] ;  /* 0x0001860000097ab9 */ /* 0x000fe20000000800 */
[----:B------:R-:W-:-:S02]  /*0cf0*/  UIMAD UR12, UR11, UR12, UR10 ;  /* 0x0000000c0b0c72a4 */ /* 0x000fc4000f8e020a */
[----:B------:R-:W-:Y:S02]  /*0d00*/  UIMAD UR4, UR4, UR14, URZ ;  /* 0x0000000e040472a4 */ /* 0x000fe4000f8e023f */
[----:B------:R-:W-:Y:S02]  /*0d10*/  UIMAD.WIDE.U32 UR6, UR5, UR14, UR6 ;  /* 0x0000000e050672a5 */ /* 0x000fe4000f8e0006 */
[----:B------:R-:W-:Y:S01]  /*0d20*/  UIMAD UR4, UR5, UR15, UR4 ;  /* 0x0000000f050472a4 */ /* 0x000fe2000f8e0204 */
[----:B------:R-:W-:Y:S01]  /*0d30*/  ULDC UR10, c[0x0][0x608] ;  /* 0x00018200000a7ab9 */ /* 0x000fe20000000800 */
[----:B------:R-:W-:Y:S02]  /*0d40*/  ULDC UR18, c[0x0][0x658] ;  /* 0x0001960000127ab9 */ /* 0x000fe40000000800 */
[----:B------:R-:W-:Y:S01]  /*0d50*/  UIADD3 UR7, UR7, UR4, URZ ;  /* 0x0000000407077290 */ /* 0x000fe2000fffe03f */
[----:B------:R-:W-:Y:S02]  /*0d60*/  UMOV UR11, 0xffffffff ;  /* 0xffffffff000b7882 */ /* 0x000fe40000000000 */
[----:B------:R-:W-:Y:S01]  /*0d70*/  ULDC.64 UR4, c[0x0][0x640] ;  /* 0x0001900000047ab9 */ /* 0x000fe20000000a00 */
[----:B------:R-:W-:Y:S01]  /*0d80*/  USHF.R.U64 UR16, UR6, UR9, UR7 ;  /* 0x0000000906107299 */ /* 0x000fe20008001207 */
[----:B------:R-:W-:Y:S01]  /*0d90*/  ISETP.NE.U32.AND P0, PT, RZ, UR4, PT ;  /* 0x00000004ff007c0c */ /* 0x000fe2000bf05070 */
[----:B------:R-:W-:-:S02]  /*0da0*/  USHF.R.U32.HI UR7, URZ, UR9, UR7 ;  /* 0x000000093f077299 */ /* 0x000fc40008011607 */
[----:B------:R-:W-:Y:S01]  /*0db0*/  USHF.L.U32 UR6, UR11, UR18, URZ ;  /* 0x000000120b067299 */ /* 0x000fe2000800063f */
[----:B------:R-:W-:Y:S01]  /*0dc0*/  ISETP.NE.AND.EX P0, PT, RZ, UR5, PT, P0 ;  /* 0x00000005ff007c0c */ /* 0x000fe2000bf05300 */
[----:B------:R-:W-:Y:S02]  /*0dd0*/  USHF.R.U64 UR22, UR16, UR10, UR7 ;  /* 0x0000000a10167299 */ /* 0x000fe40008001207 */
[----:B------:R-:W-:Y:S02]  /*0de0*/  USHF.R.U32.HI UR7, URZ, UR10, UR7 ;  /* 0x0000000a3f077299 */ /* 0x000fe40008011607 */
[----:B------:R-:W-:Y:S02]  /*0df0*/  UISETP.NE.AND UP1, UPT, UR46, URZ, UPT ;  /* 0x0000003f2e00728c */ /* 0x000fe4000bf25270 */
[----:B------:R-:W-:Y:S01]  /*0e00*/  USHF.R.U64 UR23, UR22, UR18, UR7 ;  /* 0x0000001216177299 */ /* 0x000fe20008001207 */
[----:B------:R-:W-:Y:S01]  /*0e10*/  ULDC UR17, c[0x0][0x600] ;  /* 0x0001800000117ab9 */ /* 0x000fe20000000800 */
[----:B------:R-:W-:-:S02]  /*0e20*/  ULOP3.LUT UR13, URZ, UR6, URZ, 0x33, !UPT ;  /* 0x000000063f0d7292 */ /* 0x000fc4000f8e333f */
[----:B------:R-:W-:Y:S02]  /*0e30*/  UIADD3 UR15, UR17, -0x1, URZ ;  /* 0xffffffff110f7890 */ /* 0x000fe4000fffe03f */
[----:B------:R-:W-:Y:S02]  /*0e40*/  USEL UR12, UR8, UR12, !UP1 ;  /* 0x0000000c080c7287 */ /* 0x000fe4000c800000 */
[----:B------:R-:W-:Y:S01]  /*0e50*/  USHF.R.U32.HI UR7, URZ, UR18, UR7 ;  /* 0x000000123f077299 */ /* 0x000fe20008011607 */
[----:B------:R-:W-:Y:S01]  /*0e60*/  ULDC UR19, c[0x0][0x648] ;  /* 0x0001920000137ab9 */ /* 0x000fe20000000800 */
[----:B------:R-:W-:Y:S01]  /*0e70*/  ULDC UR20, c[0x0][0x638] ;  /* 0x00018e0000147ab9 */ /* 0x000fe20000000800 */
[----:B------:R-:W-:Y:S01]  /*0e80*/  UMOV UR21, 0x1 ;  /* 0x0000000100157882 */ /* 0x000fe20000000000 */
[----:B------:R-:W-:Y:S01]  /*0e90*/  UMOV UR6, UR23 ;  /* 0x0000001700067c82 */ /* 0x000fe20008000000 */
[----:B------:R-:W-:Y:S07]  /*0ea0*/  @!P0 BRA `(.L_x_10) ;  /* 0x0000000000308947 */ /* 0x000fee0003800000 */
[----:B------:R-:W-:Y:S02]  /*0eb0*/  ULDC UR10, c[0x0][0x64c] ;  /* 0x00019300000a7ab9 */ /* 0x000fe40000000800 */
        /* <DEDUP_REMOVED lines=8> */
[----:B------:R-:W-:-:S07]  /*0f40*/  UIMAD.WIDE.U32.X UR4, UR14, UR5, UR10, UP0 ;  /* 0x000000050e0472a5 */ /* 0x000fce00080e040a */
[----:B------:R-:W-:Y:S01]  /*0f50*/  UMOV UR6, UR4 ;  /* 0x0000000400067c82 */ /* 0x000fe20008000000 */
[----:B------:R-:W-:-:S05]  /*0f60*/  UMOV UR7, UR5 ;  /* 0x0000000500077c82 */ /* 0x000fca0008000000 */
.L_x_10:
[----:B------:R-:W-:Y:S01]  /*0f70*/  USHF.R.U64 UR5, UR6, UR19, UR7 ;  /* 0x0000001306057299 */ /* 0x000fe20008001207 */
[----:B------:R-:W-:Y:S01]  /*0f80*/  IMAD.MOV.U32 R0, RZ, RZ, 0x1 ;  /* 0x00000001ff007424 */ /* 0x000fe200078e00ff */
[----:B------:R-:W-:Y:S02]  /*0f90*/  USHF.L.U32 UR4, UR21, UR18, URZ ;  /* 0x0000001215047299 */ /* 0x000fe4000800063f */
[----:B------:R-:W-:Y:S02]  /*0fa0*/  ULOP3.LUT UR13, UR22, UR13, URZ, 0xc0, !UPT ;  /* 0x0000000d160d7292 */ /* 0x000fe4000f8ec03f */
[----:B------:R-:W-:Y:S02]  /*0fb0*/  UIADD3 UR6, -UR5, URZ, URZ ;  /* 0x0000003f05067290 */ /* 0x000fe4000fffe13f */
[----:B------:R-:W-:Y:S02]  /*0fc0*/  UIMAD UR13, UR4, UR5, UR13 ;  /* 0x00000005040d72a4 */ /* 0x000fe4000f8e020d */
[----:B------:R-:W-:-:S02]  /*0fd0*/  ULOP3.LUT UR15, UR16, UR15, URZ, 0xc0, !UPT ;  /* 0x0000000f100f7292 */ /* 0x000fc4000f8ec03f */
[----:B------:R-:W-:Y:S01]  /*0fe0*/  UIMAD UR4, UR6, UR20, UR23 ;  /* 0x00000014060472a4 */ /* 0x000fe2000f8e0217 */
[----:B------:R-:W-:Y:S01]  /*0ff0*/  ULDC UR5, c[0x0][0x610] ;  /* 0x0001840000057ab9 */ /* 0x000fe20000000800 */
[----:B------:R-:W-:Y:S02]  /*1000*/  UISETP.NE.AND UP0, UPT, UR46, URZ, UPT ;  /* 0x0000003f2e00728c */ /* 0x000fe4000bf05270 */
[----:B------:R-:W-:Y:S02]  /*1010*/  UIMAD UR12, UR13, UR5, UR12 ;  /* 0x000000050d0c72a4 */ /* 0x000fe4000f8e020c */
[----:B------:R-:W-:-:S04]  /*1020*/  UIMAD UR4, UR4, UR17, UR15 ;  /* 0x00000011040472a4 */ /* 0x000fc8000f8e020f */
[----:B------:R-:W-:Y:S02]  /*1030*/  USEL UR42, UR4, UR12, !UP0 ;  /* 0x0000000c042a7287 */ /* 0x000fe4000c000000 */
[----:B------:R-:W-:-:S12]  /*1040*/  USEL UR41, UR12, UR4, !UP0 ;  /* 0x000000040c297287 */ /* 0x000fd8000c000000 */
.L_x_8:
[----:B------:R-:W-:-:S08]  /*1050*/  NOP ;  /* 0x0000000000007918 */ /* 0x000fd00000000000 */
[----:B------:R-:W1:Y:S02]  /*1060*/  USETMAXREG.TRY_ALLOC.CTAPOOL UP0, 0xf0 ;  /* 0x000000f0000079c8 */ /* 0x000e640008000600 */
[----:B-1----:R-:W-:-:S13]  /*1070*/  PLOP3.LUT P0, PT, PT, PT, UP0, 0x80, 0x0 ;  /* 0x000000000000781c */ /* 0x002fda0003f0f008 */
[----:B------:R-:W-:Y:S05]  /*1080*/  @!P0 BRA `(.L_x_8) ;  /* 0xfffffffc00f08947 */ /* 0x000fea000383ffff */
[----:B------:R-:W-:Y:S01]  /*1090*/  ULDC.64 UR4, c[0x0][0x598] ;  /* 0x0001660000047ab9 */ /* 0x000fe20000000a00 */
[----:B------:R-:W-:Y:S01]  /*10a0*/  ULDC.64 UR36, c[0x0][0x208] ;  /* 0x0000820000247ab9 */ /* 0x000fe20000000a00 */
[----:B------:R-:W-:-:S04]  /*10b0*/  ISETP.NE.U32.AND P0, PT, RZ, UR4, PT ;  /* 0x00000004ff007c0c */ /* 0x000fc8000bf05070 */
[----:B------:R-:W-:-:S13]  /*10c0*/  ISETP.NE.AND.EX P0, PT, RZ, UR5, PT, P0 ;  /* 0x00000005ff007c0c */ /* 0x000fda000bf05300 */
[----:B------:R-:W-:Y:S05]  /*10d0*/  @!P0 BRA `(.L_x_11) ;  /* 0x00000000001c8947 */ /* 0x000fea0003800000 */
[----:B------:R-:W1:Y:S02]  /*10e0*/  LDC.64 R2, c[0x0][0x598] ;  /* 0x00016600ff027b82 */ /* 0x000e640000000a00 */
[----:B-1----:R-:W2:Y:S02]  /*10f0*/  LDG.E.64 R2, desc[UR36][R2.64] ;  /* 0x0000002402027981 */ /* 0x002ea4000c1e1b00 */
[----:B--2---:R-:W-:-:S04]  /*1100*/  ISETP.NE.U32.AND P0, PT, R2, RZ, PT ;  /* 0x000000ff0200720c */ /* 0x004fc80003f05070 */
[----:B------:R-:W-:-:S13]  /*1110*/  ISETP.NE.AND.EX P0, PT, R3, RZ, PT, P0 ;  /* 0x000000ff0300720c */ /* 0x000fda0003f05300 */
[----:B------:R-:W-:Y:S05]  /*1120*/  @!P0 BRA `(.L_x_11) ;  /* 0x0000000000088947 */ /* 0x000fea0003800000 */
[----:B------:R1:W5:Y:S01]  /*1130*/  LD.E R2, desc[UR36][R2.64] ;  /* 0x0000002402027980 */ /* 0x000362000c101900 */
[----:B------:R-:W-:Y:S05]  /*1140*/  BRA `(.L_x_12) ;  /* 0x0000000000247947 */ /* 0x000fea0003800000 */
.L_x_11:
[----:B------:R-:W-:Y:S02]  /*1150*/  ULDC.64 UR4, c[0x0][0x588] ;  /* 0x0001620000047ab9 */ /* 0x000fe40000000a00 */
[----:B------:R-:W-:-:S04]  /*1160*/  ISETP.NE.U32.AND P0, PT, RZ, UR4, PT ;  /* 0x00000004ff007c0c */ /* 0x000fc8000bf05070 */
[----:B------:R-:W-:-:S13]  /*1170*/  ISETP.NE.AND.EX P0, PT, RZ, UR5, PT, P0 ;  /* 0x00000005ff007c0c */ /* 0x000fda000bf05300 */
[----:B------:R-:W-:Y:S05]  /*1180*/  @!P0 BRA `(.L_x_13) ;  /* 0x00000000000c8947 */ /* 0x000fea0003800000 */
[----:B------:R-:W1:Y:S02]  /*1190*/  LDC.64 R2, c[0x0][0x588] ;  /* 0x00016200ff027b82 */ /* 0x000e640000000a00 */
[----:B-1----:R2:W5:Y:S01]  /*11a0*/  LDG.E R2, desc[UR36][R2.64] ;  /* 0x0000002402027981 */ /* 0x002562000c1e1900 */
[----:B------:R-:W-:Y:S05]  /*11b0*/  BRA `(.L_x_12) ;  /* 0x0000000000087947 */ /* 0x000fea0003800000 */
.L_x_13:
[----:B------:R-:W-:Y:S02]  /*11c0*/  ULDC UR4, c[0x0][0x580] ;  /* 0x0001600000047ab9 */ /* 0x000fe40000000800 */
[----:B------:R-:W-:-:S07]  /*11d0*/  IMAD.U32 R2, RZ, RZ, UR4 ;  /* 0x00000004ff027e24 */ /* 0x000fce000f8e00ff */
.L_x_12:
[----:B------:R-:W-:Y:S02]  /*11e0*/  ULDC.64 UR4, c[0x0][0x5a0] ;  /* 0x0001680000047ab9 */ /* 0x000fe40000000a00 */
[----:B------:R-:W-:-:S04]  /*11f0*/  ISETP.NE.U32.AND P0, PT, RZ, UR4, PT ;  /* 0x00000004ff007c0c */ /* 0x000fc8000bf05070 */
[----:B------:R-:W-:-:S13]  /*1200*/  ISETP.NE.AND.EX P0, PT, RZ, UR5, PT, P0 ;  /* 0x00000005ff007c0c */ /* 0x000fda000bf05300 */
[----:B------:R-:W-:Y:S05]  /*1210*/  @!P0 BRA `(.L_x_14) ;  /* 0x00000000001c8947 */ /* 0x000fea0003800000 */
[----:B------:R-:W3:Y:S02]  /*1220*/  LDC.64 R4, c[0x0][0x5a0] ;  /* 0x00016800ff047b82 */ /* 0x000ee40000000a00 */
[----:B---3--:R-:W3:Y:S02]  /*1230*/  LDG.E.64 R4, desc[UR36][R4.64] ;  /* 0x0000002404047981 */ /* 0x008ee4000c1e1b00 */
[----:B---3--:R-:W-:-:S04]  /*1240*/  ISETP.NE.U32.AND P0, PT, R4, RZ, PT ;  /* 0x000000ff0400720c */ /* 0x008fc80003f05070 */
[----:B------:R-:W-:-:S13]  /*1250*/  ISETP.NE.AND.EX P0, PT, R5, RZ, PT, P0 ;  /* 0x000000ff0500720c */ /* 0x000fda0003f05300 */
[----:B------:R-:W-:Y:S05]  /*1260*/  @!P0 BRA `(.L_x_14) ;  /* 0x0000000000088947 */ /* 0x000fea0003800000 */
[----:B------:R3:W5:Y:S01]  /*1270*/  LD.E R16, desc[UR36][R4.64] ;  /* 0x0000002404107980 */ /* 0x000762000c101900 */
[----:B------:R-:W-:Y:S05]  /*1280*/  BRA `(.L_x_15) ;  /* 0x0000000000247947 */ /* 0x000fea0003800000 */
.L_x_14:
[----:B------:R-:W-:Y:S02]  /*1290*/  ULDC.64 UR4, c[0x0][0x590] ;  /* 0x0001640000047ab9 */ /* 0x000fe40000000a00 */
[----:B------:R-:W-:-:S04]  /*12a0*/  ISETP.NE.U32.AND P0, PT, RZ, UR4, PT ;  /* 0x00000004ff007c0c */ /* 0x000fc8000bf05070 */
[----:B------:R-:W-:-:S13]  /*12b0*/  ISETP.NE.AND.EX P0, PT, RZ, UR5, PT, P0 ;  /* 0x00000005ff007c0c */ /* 0x000fda000bf05300 */
[----:B------:R-:W-:Y:S05]  /*12c0*/  @!P0 BRA `(.L_x_16) ;  /* 0x00000000000c8947 */ /* 0x000fea0003800000 */
[----:B------:R-:W3:Y:S02]  /*12d0*/  LDC.64 R16, c[0x0][0x590] ;  /* 0x00016400ff107b82 */ /* 0x000ee40000000a00 */
[----:B---3--:R4:W5:Y:S01]  /*12e0*/  LDG.E R16, desc[UR36][R16.64] ;  /* 0x0000002410107981 */ /* 0x008962000c1e1900 */
[----:B------:R-:W-:Y:S05]  /*12f0*/  BRA `(.L_x_15) ;  /* 0x0000000000087947 */ /* 0x000fea0003800000 */
.L_x_16:
[----:B------:R-:W-:Y:S02]  /*1300*/  ULDC UR4, c[0x0][0x584] ;  /* 0x0001610000047ab9 */ /* 0x000fe40000000800 */
[----:B------:R-:W-:-:S07]  /*1310*/  IMAD.U32 R16, RZ, RZ, UR4 ;  /* 0x00000004ff107e24 */ /* 0x000fce000f8e00ff */
.L_x_15:
[----:B------:R-:W-:-:S13]  /*1320*/  LOP3.LUT P0, RZ, R0, 0xff, RZ, 0xc0, !PT ;  /* 0x000000ff00ff7812 */ /* 0x000fda000780c0ff */
[----:B------:R-:W-:Y:S05]  /*1330*/  @!P0 EXIT ;  /* 0x000000000000894d */ /* 0x000fea0003800000 */
[----:B------:R-:W-:Y:S01]  /*1340*/  ULDC UR4, c[0x0][0x28c] ;  /* 0x0000a30000047ab9 */ /* 0x000fe20000000800 */
[----:B------:R-:W-:Y:S01]  /*1350*/  UMOV UR38, URZ ;  /* 0x0000003f00267c82 */ /* 0x000fe20008000000 */
[----:B------:R-:W-:Y:S01]  /*1360*/  UIADD3 UR4, UR4, 0x1f, URZ ;  /* 0x0000001f04047890 */ /* 0x000fe2000fffe03f */
[----:B------:R-:W-:-:S03]  /*1370*/  UMOV UR39, URZ ;  /* 0x0000003f00277c82 */ /* 0x000fc60008000000 */
[----:B------:R-:W-:-:S04]  /*1380*/  USHF.R.S32.HI UR5, URZ, 0x1f, UR4 ;  /* 0x0000001f3f057899 */ /* 0x000fc80008011404 */
[----:B------:R-:W-:-:S04]  /*1390*/  ULEA.HI UR5, UR5, UR4, URZ, 0x5 ;  /* 0x0000000405057291 */ /* 0x000fc8000f8f283f */
[----:B------:R-:W-:-:S12]  /*13a0*/  USHF.R.S32.HI UR44, URZ, 0x5, UR5 ;  /* 0x000000053f2c7899 */ /* 0x000fd80008011405 */
.L_x_1056:
[----:B------:R-:W0:Y:S01]  /*13b0*/  S2R R0, SR_TID.X ;  /* 0x0000000000007919 */ /* 0x000e220000002100 */
[----:B------:R-:W1:Y:S01]  /*13c0*/  S2UR UR6, SR_CgaCtaId ;  /* 0x00000000000679c3 */ /* 0x000e620000008800 */
[----:B------:R-:W-:Y:S02]  /*13d0*/  UMOV UR45, 0x400 ;  /* 0x00000400002d7882 */ /* 0x000fe40000000000 */
[----:B-1----:R-:W-:Y:S01]  /*13e0*/  ULEA UR45, UR6, UR45, 0x18 ;  /* 0x0000002d062d7291 */ /* 0x002fe2000f8ec03f */
[----:B0-----:R-:W-:-:S04]  /*13f0*/  LOP3.LUT R0, R0, 0x80, RZ, 0xc0, !PT ;  /* 0x0000008000007812 */ /* 0x001fc800078ec0ff */
[----:B------:R-:W-:-:S06]  /*1400*/  SHF.R.U32.HI R0, RZ, 0x7, R0 ;  /* 0x00000007ff007819 */ /* 0x000fcc0000011600 */
[----:B------:R-:W0:Y:S02]  /*1410*/  SHFL.IDX PT, R0, R0, RZ, 0x1f ;  /* 0x00001fff00007589 */ /* 0x000e2400000e0000 */
[----:B0-----:R-:W-:-:S13]  /*1420*/  R2UR UR4, R0 ;  /* 0x00000000000472ca */ /* 0x001fda00000e0000 */
[----:B------:R-:W-:-:S04]  /*1430*/  ULEA.HI UR5, UR4, UR4, URZ, 0x1 ;  /* 0x0000000404057291 */ /* 0x000fc8000f8f083f */
[----:B------:R-:W-:-:S04]  /*1440*/  ULOP3.LUT UR5, UR5, 0xffffe, URZ, 0xc0, !UPT ;  /* 0x000ffffe05057892 */ /* 0x000fc8000f8ec03f */
[----:B------:R-:W-:-:S03]  /*1450*/  UIADD3 UR5, UR4, -UR5, URZ ;  /* 0x8000000504057290 */ /* 0x000fc6000fffe03f */
[----:B------:R-:W-:Y:S01]  /*1460*/  ULDC UR4, c[0x0][0x28c] ;  /* 0x0000a30000047ab9 */ /* 0x000fe20000000800 */
[----:B------:R-:W-:Y:S01]  /*1470*/  ULEA UR5, UR5, UR45, 0xc ;  /* 0x0000002d05057291 */ /* 0x000fe2000f8e603f */
[----:B------:R-:W-:-:S03]  /*1480*/  ISETP.LT.AND P0, PT, RZ, UR4, PT ;  /* 0x00000004ff007c0c */ /* 0x000fc6000bf01270 */
[----:B------:R-:W-:-:S04]  /*1490*/  UIADD3 UR5, UR5, 0x100, URZ ;  /* 0x0000010005057890 */ /* 0x000fc8000fffe03f */
[----:B------:R-:W-:-:S04]  /*14a0*/  USHF.R.U32.HI UR5, URZ, 0x4, UR5 ;  /* 0x000000043f057899 */ /* 0x000fc80008011605 */
[----:B------:R-:W-:Y:S02]  /*14b0*/  ULOP3.LUT UR47, UR5, 0x3fff, URZ, 0xc0, !UPT ;  /* 0x00003fff052f7892 */ /* 0x000fe4000f8ec03f */
[----:B---345:R-:W-:Y:S10]  /*14c0*/  @P0 BRA `(.L_x_17) ;  /* 0x0000000000400947 */ /* 0x038ff40003800000 */
[----:B------:R-:W-:Y:S01]  /*14d0*/  MOV R0, 0x0 ;  /* 0x0000000000007802 */ /* 0x000fe20000000f00 */
[----:B------:R-:W-:Y:S01]  /*14e0*/  ULDC.64 UR4, c[0x4][0x68] ;  /* 0x01001a0000047ab9 */ /* 0x000fe20000000a00 */
[----:B------:R-:W-:Y:S01]  /*14f0*/  ULDC.64 UR6, c[0x4][0x8] ;  /* 0x0100020000067ab9 */ /* 0x000fe20000000a00 */
[----:B---3--:R-:W-:Y:S01]  /*1500*/  IMAD.U32 R4, RZ, RZ, UR4 ;  /* 0x00000004ff047e24 */ /* 0x008fe2000f8e00ff */
[----:B------:R0:W1:Y:S01]  /*1510*/  LDC.64 R14, c[0x4][R0] ;  /* 0x01000000000e7b82 */ /* 0x0000620000000a00 */
[----:B------:R-:W-:Y:S01]  /*1520*/  IMAD.U32 R5, RZ, RZ, UR5 ;  /* 0x00000005ff057e24 */ /* 0x000fe2000f8e00ff */
[----:B------:R-:W-:Y:S01]  /*1530*/  ULDC.64 UR4, c[0x4][0x70] ;  /* 0x01001c0000047ab9 */ /* 0x000fe20000000a00 */
[----:B------:R-:W-:Y:S02]  /*1540*/  IMAD.U32 R10, RZ, RZ, UR6 ;  /* 0x00000006ff0a7e24 */ /* 0x000fe4000f8e00ff */
[----:B------:R-:W-:Y:S02]  /*1550*/  IMAD.U32 R6, RZ, RZ, UR4 ;  /* 0x00000004ff067e24 */ /* 0x000fe4000f8e00ff */
[----:B------:R-:W-:-:S02]  /*1560*/  IMAD.U32 R7, RZ, RZ, UR5 ;  /* 0x00000005ff077e24 */ /* 0x000fc4000f8e00ff */
[----:B------:R-:W-:Y:S02]  /*1570*/  IMAD.U32 R11, RZ, RZ, UR7 ;  /* 0x00000007ff0b7e24 */ /* 0x000fe4000f8e00ff */
[----:B------:R-:W-:Y:S02]  /*1580*/  IMAD.MOV.U32 R8, RZ, RZ, 0x1e1 ;  /* 0x000001e1ff087424 */ /* 0x000fe400078e00ff */
[----:B------:R-:W-:Y:S02]  /*1590*/  IMAD.MOV.U32 R12, RZ, RZ, 0x1 ;  /* 0x00000001ff0c7424 */ /* 0x000fe400078e00ff */
[----:B0-----:R-:W-:-:S07]  /*15a0*/  IMAD.MOV.U32 R13, RZ, RZ, RZ ;  /* 0x000000ffff0d7224 */ /* 0x001fce00078e00ff */
[----:B------:R-:W-:-:S07]  /*15b0*/  LEPC R20, `(.L_x_17) ;  /* 0x000000001014794e */ /* 0x000fce0000000000 */
[----:B-12-45:R-:W-:Y:S05]  /*15c0*/  CALL.ABS.NOINC R14 ;  /* 0x000000000e007343 */ /* 0x036fea0003c00000 */
.L_x_17:
[----:B------:R-:W-:-:S06]  /*15d0*/  ULOP3.LUT UR4, UR40, 0x1, URZ, 0xfc, !UPT ;  /* 0x0000000128047892 */ /* 0x000fcc000f8efc3f */
[----:B------:R-:W-:-:S05]  /*15e0*/  IMAD.U32 R0, RZ, RZ, UR4 ;  /* 0x00000004ff007e24 */ /* 0x000fca000f8e00ff */
[----:B------:R-:W-:-:S13]  /*15f0*/  ISETP.NE.AND P0, PT, R0, 0x3, PT ;  /* 0x000000030000780c */ /* 0x000fda0003f05270 */
[----:B------:R-:W-:Y:S05]  /*1600*/  @!P0 BRA `(.L_x_18) ;  /* 0x0000000000048947 */ /* 0x000fea0003800000 */
[----:B------:R-:W-:Y:S01]  /*1610*/  BPT.TRAP 0x1 ;  /* 0x000000040000795c */ /* 0x000fe20000300000 */
.L_x_18:
[----:B--2---:R-:W-:Y:S02]  /*1620*/  IMAD.U32 R3, RZ, RZ, UR39 ;  /* 0x00000027ff037e24 */ /* 0x004fe4000f8e00ff */
[----:B------:R-:W-:-:S03]  /*1630*/  IMAD.U32 R0, RZ, RZ, UR38 ;  /* 0x00000026ff007e24 */ /* 0x000fc6000f8e00ff */
[----:B------:R-:W-:Y:S02]  /*1640*/  LEA R3, R3, UR45, 0x3 ;  /* 0x0000002d03037c11 */ /* 0x000fe4000f8e18ff */
[----:B------:R-:W-:-:S04]  /*1650*/  SHF.L.U32 R0, R0, 0x1f, RZ ;  /* 0x0000001f00007819 */ /* 0x000fc800000006ff */
[----:B------:R0:W1:Y:S01]  /*1660*/  SYNCS.PHASECHK.TRANS64.TRYWAIT P1, [R3+URZ], R0 ;  /* 0x00000000030075a7 */ /* 0x000062000802017f */
[----:B------:R-:W-:Y:S05]  /*1670*/  @!P0 BRA `(.L_x_19) ;  /* 0x0000000000048947 */ /* 0x000fea0003800000 */
[----:B------:R-:W-:Y:S01]  /*1680*/  BPT.TRAP 0x1 ;  /* 0x000000040000795c */ /* 0x000fe20000300000 */
.L_x_19:
[----:B-1----:R-:W-:Y:S05]  /*1690*/  @P1 BRA `(.L_x_20) ;  /* 0x0000000000081947 */ /* 0x002fea0003800000 */
[----:B------:R-:W1:Y:S02]  /*16a0*/  SYNCS.PHASECHK.TRANS64.TRYWAIT P1, [R3+URZ], R0 ;  /* 0x00000000030075a7 */ /* 0x000e64000802017f */
[----:B-1----:R-:W-:Y:S05]  /*16b0*/  @!P1 BRA `(.L_x_21) ;  /* 0x0000031800a49947 */ /* 0x002fea0003800000 */
.L_x_20:
[----:B------:R-:W-:-:S04]  /*16c0*/  UISETP.LT.AND UP0, UPT, UR44, 0x1, UPT ;  /* 0x000000012c00788c */ /* 0x000fc8000bf01270 */
[----:B------:R-:W-:-:S06]  /*16d0*/  USEL UR4, UR44, 0x1, UP0 ;  /* 0x000000012c047887 */ /* 0x000fcc0008000000 */
[----:B---3--:R-:W-:Y:S01]  /*16e0*/  IMAD.U32 R5, RZ, RZ, UR4 ;  /* 0x00000004ff057e24 */ /* 0x008fe2000f8e00ff */
[----:B------:R-:W-:Y:S05]  /*16f0*/  WARPSYNC.ALL ;  /* 0x0000000000007948 */ /* 0x000fea0003800000 */
[----:B------:R-:W-:-:S04]  /*1700*/  IADD3 R5, -R5, UR44, RZ ;  /* 0x0000002c05057c10 */ /* 0x000fc8000fffe1ff */
[----:B------:R-:W-:Y:S01]  /*1710*/  ISETP.GE.AND P1, PT, R5, 0x1, PT ;  /* 0x000000010500780c */ /* 0x000fe20003f26270 */
[----:B------:R-:W-:Y:S01]  /*1720*/  UIADD3 UR4, UR45, 0x10100, URZ ;  /* 0x000101002d047890 */ /* 0x000fe2000fffe03f */
[----:B------:R-:W-:Y:S01]  /*1730*/  WARPGROUP.ARRIVE ;  /* 0x00000000000079c5 */ /* 0x000fe20000000000 */
[----:B------:R-:W-:Y:S01]  /*1740*/  ULOP3.LUT UR8, UR47, 0x10000, URZ, 0xfc, !UPT ;  /* 0x000100002f087892 */ /* 0x000fe2000f8efc3f */
[----:B------:R-:W-:Y:S01]  /*1750*/  STL [R1+0xcd8], R162 ;  /* 0x000cd8a201007387 */ /* 0x000fe20000100800 */
[----:B------:R-:W-:Y:S02]  /*1760*/  USHF.R.U32.HI UR4, URZ, 0x4, UR4 ;  /* 0x000000043f047899 */ /* 0x000fe40008011604 */
[----:B------:R-:W-:Y:S01]  /*1770*/  ULEA UR10, UR39, UR8, 0xa ;  /* 0x00000008270a7291 */ /* 0x000fe2000f8e503f */
[----:B------:R2:W-:Y:S01]  /*1780*/  STL [R1+0x6d0], R19 ;  /* 0x0006d01301007387 */ /* 0x0005e20000100800 */
[----:B------:R-:W-:Y:S01]  /*1790*/  ULOP3.LUT UR4, UR4, 0x3fff, URZ, 0xc0, !UPT ;  /* 0x00003fff04047892 */ /* 0x000fe2000f8ec03f */
[----:B------:R-:W-:Y:S01]  /*17a0*/  UMOV UR5, 0x80000020 ;  /* 0x8000002000057882 */ /* 0x000fe20000000000 */
[----:B------:R-:W-:-:S02]  /*17b0*/  UMOV UR7, 0x80000020 ;  /* 0x8000002000077882 */ /* 0x000fc40000000000 */
[----:B------:R-:W-:Y:S01]  /*17c0*/  ULOP3.LUT UR9, UR4, 0x10000, URZ, 0xfc, !UPT ;  /* 0x0001000004097892 */ /* 0x000fe2000f8efc3f */
[----:B------:R3:W-:Y:S01]  /*17d0*/  STL [R1+0x6cc], R18 ;  /* 0x0006cc1201007387 */ /* 0x0007e20000100800 */
[----:B------:R-:W-:Y:S01]  /*17e0*/  UMOV UR13, UR5 ;  /* 0x00000005000d7c82 */ /* 0x000fe20008000000 */
[----:B------:R-:W-:Y:S01]  /*17f0*/  UMOV UR4, UR10 ;  /* 0x0000000a00047c82 */ /* 0x000fe20008000000 */
[----:B------:R-:W-:Y:S01]  /*1800*/  ULEA UR11, UR39, UR9, 0xb ;  /* 0x00000009270b7291 */ /* 0x000fe2000f8e583f */
[----:B------:R4:W-:Y:S01]  /*1810*/  STL [R1+0x6c8], R17 ;  /* 0x0006c81101007387 */ /* 0x0009e20000100800 */
[----:B------:R-:W-:Y:S01]  /*1820*/  UMOV UR12, UR4 ;  /* 0x00000004000c7c82 */ /* 0x000fe20008000000 */
[----:B------:R-:W-:Y:S01]  /*1830*/  UMOV UR15, 0x80000020 ;  /* 0x80000020000f7882 */ /* 0x000fe20000000000 */
[----:B------:R-:W-:Y:S01]  /*1840*/  UIADD3 UR14, UR11, 0x400, URZ ;  /* 0x000004000b0e7890 */ /* 0x000fe2000fffe03f */
[----:B-----5:R0:W-:Y:S02]  /*1850*/  STL [R1+0x6c4], R16 ;  /* 0x0006c41001007387 */ /* 0x0201e40000100800 */
[----:B------:R-:W-:-:S02]  /*1860*/  UMOV UR6, UR11 ;  /* 0x0000000b00067c82 */ /* 0x000fc40008000000 */
[----:B------:R-:W-:Y:S01]  /*1870*/  HGMMA.64x256x16.F32.BF16 R24, gdesc[UR4], RZ, !UPT, gsb0 ;  /* 0x03e00000041879f0 */ /* 0x000fe2000c0018ff */
[----:B------:R1:W-:Y:S04]  /*1880*/  STL [R1+0x6c0], R5 ;  /* 0x0006c00501007387 */ /* 0x0003e80000100800 */
[----:B------:R1:W-:Y:S01]  /*1890*/  STL [R1+0x6bc], R2 ;  /* 0x0006bc0201007387 */ /* 0x0003e20000100800 */
[----:B------:R-:W-:-:S03]  /*18a0*/  WARPGROUP.DEPBAR.LE gsb0, 0x0 ;  /* 0x00008000000079c5 */ /* 0x000fc60000010000 */
[----:B------:R-:W-:Y:S01]  /*18b0*/  STL.64 [R1+0x400], R24 ;  /* 0x0004001801007387 */ /* 0x000fe20000100a00 */
[----:B------:R-:W-:Y:S02]  /*18c0*/  IMAD.MOV.U32 R235, RZ, RZ, R46 ;  /* 0x000000ffffeb7224 */ /* 0x000fe400078e002e */
[----:B------:R-:W-:Y:S01]  /*18d0*/  IMAD.MOV.U32 R234, RZ, RZ, R47 ;  /* 0x000000ffffea7224 */ /* 0x000fe200078e002f */
[----:B------:R-:W-:Y:S01]  /*18e0*/  STL.64 [R1+0x408], R26 ;  /* 0x0004081a01007387 */ /* 0x000fe20000100a00 */
[----:B------:R-:W-:Y:S02]  /*18f0*/  IMAD.MOV.U32 R233, RZ, RZ, R48 ;  /* 0x000000ffffe97224 */ /* 0x000fe400078e0030 */
[----:B------:R-:W-:Y:S01]  /*1900*/  IMAD.MOV.U32 R232, RZ, RZ, R49 ;  /* 0x000000ffffe87224 */ /* 0x000fe200078e0031 */
[----:B------:R-:W-:Y:S01]  /*1910*/  STL.64 [R1+0x410], R28 ;  /* 0x0004101c01007387 */ /* 0x000fe20000100a00 */
[----:B------:R-:W-:Y:S02]  /*1920*/  IMAD.MOV.U32 R231, RZ, RZ, R50 ;  /* 0x000000ffffe77224 */ /* 0x000fe400078e0032 */
[----:B------:R-:W-:Y:S01]  /*1930*/  IMAD.MOV.U32 R230, RZ, RZ, R51 ;  /* 0x000000ffffe67224 */ /* 0x000fe200078e0033 */
[----:B------:R-:W-:Y:S01]  /*1940*/  STL.64 [R1+0x418], R30 ;  /* 0x0004181e01007387 */ /* 0x000fe20000100a00 */
[----:B------:R-:W-:-:S02]  /*1950*/  IMAD.MOV.U32 R229, RZ, RZ, R52 ;  /* 0x000000ffffe57224 */ /* 0x000fc400078e0034 */
        /* <DEDUP_REMOVED lines=19> */
[----:B------:R1:W-:Y:S01]  /*1a90*/  STL.64 [R1+0x450], R44 ;  /* 0x0004502c01007387 */ /* 0x0003e20000100a00 */
[----:B------:R-:W-:Y:S02]  /*1aa0*/  IMAD.MOV.U32 R215, RZ, RZ, R66 ;  /* 0x000000ffffd77224 */ /* 0x000fe400078e0042 */
[----:B------:R-:W-:Y:S02]  /*1ab0*/  IMAD.MOV.U32 R214, RZ, RZ, R67 ;  /* 0x000000ffffd67224 */ /* 0x000fe400078e0043 */
[----:B------:R-:W-:Y:S02]  /*1ac0*/  IMAD.MOV.U32 R213, RZ, RZ, R68 ;  /* 0x000000ffffd57224 */ /* 0x000fe400078e0044 */
[----:B------:R-:W-:Y:S02]  /*1ad0*/  IMAD.MOV.U32 R212, RZ, RZ, R69 ;  /* 0x000000ffffd47224 */ /* 0x000fe400078e0045 */
[----:B------:R-:W-:-:S02]  /*1ae0*/  IMAD.MOV.U32 R211, RZ, RZ, R70 ;  /* 0x000000ffffd37224 */ /* 0x000fc400078e0046 */
[----:B------:R-:W-:Y:S02]  /*1af0*/  IMAD.MOV.U32 R210, RZ, RZ, R71 ;  /* 0x000000ffffd27224 */ /* 0x000fe400078e0047 */
        /* <DEDUP_REMOVED lines=61> */
[----:B--2---:R-:W-:Y:S02]  /*1ed0*/  IMAD.MOV.U32 R19, RZ, RZ, R133 ;  /* 0x000000ffff137224 */ /* 0x004fe400078e0085 */
[----:B---3--:R-:W-:Y:S02]  /*1ee0*/  IMAD.MOV.U32 R18, RZ, RZ, R134 ;  /* 0x000000ffff127224 */ /* 0x008fe400078e0086 */
[----:B----4-:R-:W-:Y:S02]  /*1ef0*/  IMAD.MOV.U32 R17, RZ, RZ, R135 ;  /* 0x000000ffff117224 */ /* 0x010fe400078e0087 */
[----:B0-----:R-:W-:-:S02]  /*1f00*/  IMAD.MOV.U32 R16, RZ, RZ, R136 ;  /* 0x000000ffff107224 */ /* 0x001fc400078e0088 */
        /* <DEDUP_REMOVED lines=10> */
[----:B-1----:R-:W-:Y:S02]  /*1fb0*/  IMAD.MOV.U32 R5, RZ, RZ, R147 ;  /* 0x000000ffff057224 */ /* 0x002fe400078e0093 */
[----:B------:R-:W-:-:S02]  /*1fc0*/  IMAD.MOV.U32 R4, RZ, RZ, R148 ;  /* 0x000000ffff047224 */ /* 0x000fc400078e0094 */
[----:B------:R-:W-:Y:S02]  /*1fd0*/  IMAD.MOV.U32 R3, RZ, RZ, R149 ;  /* 0x000000ffff037224 */ /* 0x000fe400078e0095 */
[----:B------:R-:W-:Y:S02]  /*1fe0*/  IMAD.MOV.U32 R2, RZ, RZ, R150 ;  /* 0x000000ffff027224 */ /* 0x000fe400078e0096 */
[----:B------:R-:W-:Y:S02]  /*1ff0*/  IMAD.MOV.U32 R0, RZ, RZ, R151 ;  /* 0x000000ffff007224 */ /* 0x000fe400078e0097 */
[----:B------:R-:W-:-:S06]  /*2000*/  WARPGROUP.ARRIVE ;  /* 0x00000000000079c5 */ /* 0x000fcc0000000000 */
[----:B------:R-:W-:Y:S01]  /*2010*/  HGMMA.64x256x16.F32.BF16 R24, gdesc[UR12], RZ, !UPT, gsb0 ;  /* 0x03e000000c1879f0 */ /* 0x000fe2000c0018ff */
[----:B------:R-:W-:Y:S01]  /*2020*/  UIADD3 UR12, UR10, 0x200, URZ ;  /* 0x000002000a0c7890 */ /* 0x000fe2000fffe03f */
[----:B------:R-:W-:Y:S01]  /*2030*/  UMOV UR13, 0x80000020 ;  /* 0x80000020000d7882 */ /* 0x000fe20000000000 */
[----:B------:R-:W-:Y:S02]  /*2040*/  WARPGROUP.DEPBAR.LE gsb0, 0x0 ;  /* 0x00008000000079c5 */ /* 0x000fe40000010000 */
[----:B------:R-:W-:Y:S01]  /*2050*/  STL.64 [R1], R24 ;  /* 0x0000001801007387 */ /* 0x000fe20000100a00 */
[----:B------:R-:W-:-:S03]  /*2060*/  IMAD.MOV.U32 R162, RZ, RZ, R151 ;  /* 0x000000ffffa27224 */ /* 0x000fc600078e0097 */
[----:B------:R-:W-:Y:S04]  /*2070*/  STL.64 [R1+0x8], R26 ;  /* 0x0000081a01007387 */ /* 0x000fe80000100a00 */
        /* <DEDUP_REMOVED lines=61> */
[----:B------:R0:W-:Y:S02]  /*2450*/  STL [R1+0x1f8], R150 ;  /* 0x0001f89601007387 */ /* 0x0001e40000100800 */
[----:B0-----:R-:W-:-:S06]  /*2460*/  WARPGROUP.ARRIVE ;  /* 0x00000000000079c5 */ /* 0x001fcc0000000000 */
[----:B------:R-:W-:Y:S03]  /*2470*/  HGMMA.64x256x16.F32.BF16 R24, gdesc[UR12], RZ, !UPT, gsb0 ;  /* 0x03e000000c1879f0 */ /* 0x000fe6000c0018ff */
[----:B------:R-:W-:Y:S02]  /*2480*/  WARPGROUP.DEPBAR.LE gsb0, 0x0 ;  /* 0x00008000000079c5 */ /* 0x000fe40000010000 */
        /* <DEDUP_REMOVED lines=63> */
[----:B------:R0:W-:Y:S04]  /*2880*/  STL.64 [R1+0x6d8], R24 ;  /* 0x0006d81801007387 */ /* 0x0001e80000100a00 */
[----:B0-----:R-:W2:Y:S04]  /*2890*/  LDL.LU R24, [R1] ;  /* 0x0000000001187983 */ /* 0x001ea80000300800 */
[----:B------:R-:W2:Y:S04]  /*28a0*/  LDL.LU R25, [R1+0x4] ;  /* 0x0000040001197983 */ /* 0x000ea80000300800 */
[----:B------:R-:W3:Y:S04]  /*28b0*/  LDL.LU R26, [R1+0x8] ;  /* 0x00000800011a7983 */ /* 0x000ee80000300800 */
[----:B------:R-:W3:Y:S04]  /*28c0*/  LDL.LU R27, [R1+0xc] ;  /* 0x00000c00011b7983 */ /* 0x000ee80000300800 */
[----:B------:R-:W4:Y:S04]  /*28d0*/  LDL.LU R28, [R1+0x10] ;  /* 0x00001000011c7983 */ /* 0x000f280000300800 */
[----:B------:R-:W4:Y:S04]  /*28e0*/  LDL.LU R29, [R1+0x14] ;  /* 0x00001400011d7983 */ /* 0x000f280000300800 */
[----:B------:R-:W2:Y:S04]  /*28f0*/  LDL.LU R30, [R1+0x18] ;  /* 0x00001800011e7983 */ /* 0x000ea80000300800 */
        /* <DEDUP_REMOVED lines=119> */
[----:B------:R-:W2:Y:S01]  /*3070*/  LDL.LU R150, [R1+0x1f8] ;  /* 0x0001f80001967983 */ /* 0x000ea20000300800 */
[----:B------:R-:W-:-:S03]  /*3080*/  IMAD.MOV.U32 R151, RZ, RZ, R162 ;  /* 0x000000ffff977224 */ /* 0x000fc600078e00a2 */
[----:B------:R-:W3:Y:S04]  /*3090*/  LDL.LU R162, [R1+0xcd8] ;  /* 0x000cd80001a27983 */ /* 0x000ee80000300800 */
[----:B--2---:R-:W-:Y:S04]  /*30a0*/  STL.64 [R1+0xad0], R150 ;  /* 0x000ad09601007387 */ /* 0x004fe80000100a00 */
[----:B----4-:R-:W-:Y:S04]  /*30b0*/  STL.64 [R1+0xac8], R148 ;  /* 0x000ac89401007387 */ /* 0x010fe80000100a00 */
[----:B---3--:R-:W-:Y:S04]  /*30c0*/  STL.64 [R1+0xac0], R146 ;  /* 0x000ac09201007387 */ /* 0x008fe80000100a00 */
        /* <DEDUP_REMOVED lines=61> */
[----:B0-----:R-:W2:Y:S04]  /*34a0*/  LDL.LU R24, [R1+0x400] ;  /* 0x0004000001187983 */ /* 0x001ea80000300800 */
        /* <DEDUP_REMOVED lines=20> */
[----:B------:R-:W3:Y:S01]  /*35f0*/  LDL.LU R45, [R1+0x454] ;  /* 0x00045400012d7983 */ /* 0x000ee20000300800 */
[----:B------:R-:W-:Y:S01]  /*3600*/  IMAD.MOV.U32 R150, RZ, RZ, R2 ;  /* 0x000000ffff967224 */ /* 0x000fe200078e0002 */
[----:B------:R-:W-:Y:S01]  /*3610*/  UMOV UR14, UR6 ;  /* 0x00000006000e7c82 */ /* 0x000fe20008000000 */
[----:B------:R-:W-:Y:S01]  /*3620*/  IMAD.MOV.U32 R151, RZ, RZ, R0 ;  /* 0x000000ffff977224 */ /* 0x000fe200078e0000 */
[----:B------:R-:W-:Y:S01]  /*3630*/  UMOV UR15, UR7 ;  /* 0x00000007000f7c82 */ /* 0x000fe20008000000 */
        /* <DEDUP_REMOVED lines=155> */
[----:B------:R-:W-:Y:S04]  /*3ff0*/  STL.64 [R1+0xb38], R48 ;  /* 0x000b383001007387 */ /* 0x000fe80000100a00 */
[----:B------:R-:W-:Y:S04]  /*4000*/  STL.64 [R1+0xb30], R46 ;  /* 0x000b302e01007387 */ /* 0x000fe80000100a00 */
[----:B---3--:R-:W-:Y:S04]  /*4010*/  STL.64 [R1+0xb28], R44 ;  /* 0x000b282c01007387 */ /* 0x008fe80000100a00 */
[----:B--2---:R-:W-:Y:S04]  /*4020*/  STL.64 [R1+0xb20], R42 ;  /* 0x000b202a01007387 */ /* 0x004fe80000100a00 */
[----:B----4-:R-:W-:Y:S04]  /*4030*/  STL.64 [R1+0xb18], R40 ;  /* 0x000b182801007387 */ /* 0x010fe80000100a00 */
[----:B------:R-:W-:Y:S04]  /*4040*/  STL.64 [R1+0xb10], R38 ;  /* 0x000b102601007387 */ /* 0x000fe80000100a00 */
[----:B------:R-:W-:Y:S04]  /*4050*/  STL.64 [R1+0xb08], R36 ;  /* 0x000b082401007387 */ /* 0x000fe80000100a00 */
[----:B------:R-:W-:Y:S04]  /*4060*/  STL.64 [R1+0xb00], R34 ;  /* 0x000b002201007387 */ /* 0x000fe80000100a00 */
[----:B------:R-:W-:Y:S04]  /*4070*/  STL.64 [R1+0xaf8], R32 ;  /* 0x000af82001007387 */ /* 0x000fe80000100a00 */
[----:B------:R-:W-:Y:S04]  /*4080*/  STL.64 [R1+0xaf0], R30 ;  /* 0x000af01e01007387 */ /* 0x000fe80000100a00 */
[----:B------:R-:W-:Y:S04]  /*4090*/  STL.64 [R1+0xae8], R28 ;  /* 0x000ae81c01007387 */ /* 0x000fe80000100a00 */
[----:B------:R-:W-:Y:S04]  /*40a0*/  STL.64 [R1+0xae0], R26 ;  /* 0x000ae01a01007387 */ /* 0x000fe80000100a00 */
[----:B------:R0:W-:Y:S02]  /*40b0*/  STL.64 [R1+0xad8], R24 ;  /* 0x000ad81801007387 */ /* 0x0001e40000100a00 */
[----:B0-----:R-:W-:-:S06]  /*40c0*/  WARPGROUP.ARRIVE ;  /* 0x00000000000079c5 */ /* 0x001fcc0000000000 */
[----:B------:R-:W-:Y:S03]  /*40d0*/  HGMMA.64x256x16.F32.BF16 R24, gdesc[UR12], RZ, !UPT, gsb0 ;  /* 0x03e000000c1879f0 */ /* 0x000fe6000c0018ff */
[----:B------:R-:W-:Y:S02]  /*40e0*/  WARPGROUP.DEPBAR.LE gsb0, 0x0 ;  /* 0x00008000000079c5 */ /* 0x000fe40000010000 */
        /* <DEDUP_REMOVED lines=30> */
[----:B------:R0:W-:Y:S01]  /*42d0*/  STL.64 [R1+0x250], R44 ;  /* 0x0002502c01007387 */ /* 0x0001e20000100a00 */
[----:B------:R-:W-:-:S02]  /*42e0*/  IMAD.MOV.U32 R214, RZ, RZ, R130 ;  /* 0x000000ffffd67224 */ /* 0x000fc400078e0082 */
[----:B------:R-:W-:Y:S01]  /*42f0*/  IMAD.MOV.U32 R215, RZ, RZ, R131 ;  /* 0x000000ffffd77224 */ /* 0x000fe200078e0083 */
[----:B------:R-:W2:Y:S01]  /*4300*/  LDL.LU.64 R150, [R1+0xcd0] ;  /* 0x000cd00001967983 */ /* 0x000ea20000300a00 */
[----:B------:R-:W-:Y:S02]  /*4310*/  IMAD.MOV.U32 R212, RZ, RZ, R128 ;  /* 0x000000ffffd47224 */ /* 0x000fe400078e0080 */
[----:B------:R-:W-:Y:S01]  /*4320*/  IMAD.MOV.U32 R213, RZ, RZ, R129 ;  /* 0x000000ffffd57224 */ /* 0x000fe200078e0081 */
[----:B------:R-:W2:Y:S01]  /*4330*/  LDL.LU.64 R148, [R1+0xcc8] ;  /* 0x000cc80001947983 */ /* 0x000ea20000300a00 */
[----:B------:R-:W-:Y:S02]  /*4340*/  IMAD.MOV.U32 R210, RZ, RZ, R126 ;  /* 0x000000ffffd27224 */ /* 0x000fe400078e007e */
[----:B------:R-:W-:Y:S01]  /*4350*/  IMAD.MOV.U32 R211, RZ, RZ, R127 ;  /* 0x000000ffffd37224 */ /* 0x000fe200078e007f */
[----:B------:R-:W2:Y:S01]  /*4360*/  LDL.LU.64 R146, [R1+0xcc0] ;  /* 0x000cc00001927983 */ /* 0x000ea20000300a00 */
        /* <DEDUP_REMOVED lines=119> */
[----:B------:R-:W2:Y:S04]  /*4ae0*/  LDL.LU.64 R66, [R1+0xb80] ;  /* 0x000b800001427983 */ /* 0x000ea80000300a00 */
        /* <DEDUP_REMOVED lines=10> */
[----:B0-----:R-:W2:Y:S04]  /*4b90*/  LDL.LU.64 R44, [R1+0xb28] ;  /* 0x000b2800012c7983 */ /* 0x001ea80000300a00 */
        /* <DEDUP_REMOVED lines=9> */
[----:B------:R-:W2:Y:S01]  /*4c30*/  LDL.LU.64 R24, [R1+0xad8] ;  /* 0x000ad80001187983 */ /* 0x000ea20000300a00 */
[----:B------:R-:W-:-:S02]  /*4c40*/  UIADD3 UR4, UR10, 0x2, URZ ;  /* 0x000000020a047890 */ /* 0x000fc4000fffe03f */
[----:B------:R-:W-:Y:S01]  /*4c50*/  UIADD3 UR6, UR11, 0x2, URZ ;  /* 0x000000020b067890 */ /* 0x000fe2000fffe03f */
[----:B------:R-:W-:Y:S01]  /*4c60*/  UMOV UR5, 0x80000020 ;  /* 0x8000002000057882 */ /* 0x000fe20000000000 */
[----:B------:R-:W-:Y:S01]  /*4c70*/  UMOV UR7, 0x80000020 ;  /* 0x8000002000077882 */ /* 0x000fe20000000000 */
[----:B--2---:R-:W-:-:S06]  /*4c80*/  WARPGROUP.ARRIVE ;  /* 0x00000000000079c5 */ /* 0x004fcc0000000000 */
[----:B------:R-:W-:Y:S03]  /*4c90*/  HGMMA.64x256x16.F32.BF16 R24, gdesc[UR4], R24, gsb0 ;  /* 0x03e00000041879f0 */ /* 0x000fe60008001818 */
        /* <DEDUP_REMOVED lines=129> */
[----:B------:R-:W-:Y:S01]  /*54b0*/  UIADD3 UR14, UR11, 0x402, URZ ;  /* 0x000004020b0e7890 */ /* 0x000fe2000fffe03f */
[----:B------:R-:W-:Y:S01]  /*54c0*/  UMOV UR12, UR4 ;  /* 0x00000004000c7c82 */ /* 0x000fe20008000000 */
[----:B------:R-:W-:Y:S01]  /*54d0*/  UMOV UR13, UR5 ;  /* 0x00000005000d7c82 */ /* 0x000fe20008000000 */
[----:B------:R-:W-:Y:S01]  /*54e0*/  UMOV UR15, 0x80000020 ;  /* 0x80000020000f7882 */ /* 0x000fe20000000000 */
[----:B--2---:R-:W-:-:S06]  /*54f0*/  WARPGROUP.ARRIVE ;  /* 0x00000000000079c5 */ /* 0x004fcc0000000000 */
[----:B------:R-:W-:Y:S03]  /*5500*/  HGMMA.64x256x16.F32.BF16 R24, gdesc[UR12], R24, gsb0 ;  /* 0x03e000000c1879f0 */ /* 0x000fe60008001818 */
[----:B------:R-:W-:Y:S02]  /*5510*/  WARPGROUP.DEPBAR.LE gsb0, 0x0 ;  /* 0x00008000000079c5 */ /* 0x000fe40000010000 */
[----:B------:R-:W-:Y:S04]  /*5520*/  STL.64 [R1], R24 ;  /* 0x0000001801007387 */ /* 0x000fe80000100a00 */
        /* <DEDUP_REMOVED lines=128> */
[----:B------:R-:W-:-:S02]  /*5d30*/  UMOV UR13, 0x80000020 ;  /* 0x80000020000d7882 */ /* 0x000fc40000000000 */
[----:B------:R-:W-:Y:S01]  /*5d40*/  STL [R1+0x6b8], R162 ;  /* 0x0006b8a201007387 */ /* 0x000fe20000100800 */
        /* <DEDUP_REMOVED lines=46> */
[----:B------:R-:W2:Y:S01]  /*6030*/  LDL.LU R129, [R1+0x254] ;  /* 0x0002540001817983 */ /* 0x000ea20000300800 */
        /* <DEDUP_REMOVED lines=18> */
[----:B------:R-:W-:Y:S01]  /*6160*/  IMAD.MOV.U32 R131, RZ, RZ, R18 ;  /* 0x000000ffff837224 */ /* 0x000fe200078e0012 */
[----:B------:R-:W-:Y:S01]  /*6170*/  UMOV UR4, UR12 ;  /* 0x0000000c00047c82 */ /* 0x000fe20008000000 */
[----:B------:R-:W-:Y:S01]  /*6180*/  IMAD.MOV.U32 R132, RZ, RZ, R17 ;  /* 0x000000ffff847224 */ /* 0x000fe200078e0011 */
[----:B------:R-:W-:Y:S01]  /*6190*/  UMOV UR5, UR13 ;  /* 0x0000000d00057c82 */ /* 0x000fe20008000000 */
[----:B------:R-:W-:Y:S01]  /*61a0*/  IMAD.MOV.U32 R133, RZ, RZ, R16 ;  /* 0x000000ffff857224 */ /* 0x000fe200078e0010 */
[----:B------:R0:W5:Y:S01]  /*61b0*/  LDL.LU R19, [R1+0x6d0] ;  /* 0x0006d00001137983 */ /* 0x0001620000300800 */
[----:B------:R-:W-:-:S02]  /*61c0*/  IMAD.MOV.U32 R134, RZ, RZ, R5 ;  /* 0x000000ffff867224 */ /* 0x000fc400078e0005 */
[----:B------:R-:W-:Y:S01]  /*61d0*/  IMAD.MOV.U32 R135, RZ, RZ, R2 ;  /* 0x000000ffff877224 */ /* 0x000fe200078e0002 */
[----:B------:R0:W5:Y:S01]  /*61e0*/  LDL.LU R18, [R1+0x6cc] ;  /* 0x0006cc0001127983 */ /* 0x0001620000300800 */
[----:B------:R-:W-:Y:S02]  /*61f0*/  IMAD.MOV.U32 R219, RZ, RZ, R23 ;  /* 0x000000ffffdb7224 */ /* 0x000fe400078e0017 */
[----:B------:R-:W-:Y:S01]  /*6200*/  IMAD.MOV.U32 R220, RZ, RZ, R22 ;  /* 0x000000ffffdc7224 */ /* 0x000fe200078e0016 */
[----:B------:R0:W5:Y:S01]  /*6210*/  LDL.LU R17, [R1+0x6c8] ;  /* 0x0006c80001117983 */ /* 0x0001620000300800 */
[----:B------:R-:W-:Y:S02]  /*6220*/  IMAD.MOV.U32 R221, RZ, RZ, R21 ;  /* 0x000000ffffdd7224 */ /* 0x000fe400078e0015 */
        /* <DEDUP_REMOVED lines=16> */
[----:B------:R-:W-:-:S06]  /*6330*/  IMAD.MOV.U32 R235, RZ, RZ, R0 ;  /* 0x000000ffffeb7224 */ /* 0x000fcc00078e0000 */
        /* <DEDUP_REMOVED lines=67> */
[----:B-1----:R0:W5:Y:S04]  /*6770*/  LDL.LU R162, [R1+0x6b8] ;  /* 0x0006b80001a27983 */ /* 0x0021680000300800 */
[----:B------:R0:W5:Y:S04]  /*6780*/  LDL.LU.64 R150, [R1+0x6b0] ;  /* 0x0006b00001967983 */ /* 0x0001680000300a00 */
        /* <DEDUP_REMOVED lines=20> */
[----:B------:R0:W5:Y:S01]  /*68d0*/  LDL.LU.64 R108, [R1+0x608] ;  /* 0x00060800016c7983 */ /* 0x0001620000300a00 */
[----:B------:R-:W-:Y:S05]  /*68e0*/  @!P1 BRA `(.L_x_22) ;  /* 0x0000007000089947 */ /* 0x000fea0003800000 */
[----:B------:R-:W-:Y:S01]  /*68f0*/  UIADD3 UR10, UR39, 0x1, URZ ;  /* 0x00000001270a7890 */ /* 0x000fe2000fffe03f */
[----:B-----5:R-:W-:Y:S01]  /*6900*/  IMAD.MOV.U32 R0, RZ, RZ, R5 ;  /* 0x000000ffff007224 */ /* 0x020fe200078e0005 */
[----:B------:R-:W-:Y:S02]  /*6910*/  UMOV UR11, UR39 ;  /* 0x00000027000b7c82 */ /* 0x000fe40008000000 */
[----:B------:R-:W-:-:S04]  /*6920*/  UISETP.NE.AND UP0, UPT, UR10, 0x4, UPT ;  /* 0x000000040a00788c */ /* 0x000fc8000bf05270 */
[----:B------:R-:W-:Y:S02]  /*6930*/  USEL UR4, URZ, 0x1, UP0 ;  /* 0x000000013f047887 */ /* 0x000fe40008000000 */
[----:B------:R-:W-:Y:S02]  /*6940*/  USEL UR10, UR10, URZ, UP0 ;  /* 0x0000003f0a0a7287 */ /* 0x000fe40008000000 */
[----:B------:R-:W-:-:S06]  /*6950*/  ULOP3.LUT UR4, UR38, UR4, URZ, 0x3c, !UPT ;  /* 0x0000000426047292 */ /* 0x000fcc000f8e3c3f */
[----:B------:R-:W-:-:S07]  /*6960*/  IMAD.U32 R3, RZ, RZ, UR4 ;  /* 0x00000004ff037e24 */ /* 0x000fce000f8e00ff */
.L_x_29:
[----:B------:R-:W-:Y:S05]  /*6970*/  @!P0 BRA `(.L_x_23) ;  /* 0x0000000000048947 */ /* 0x000fea0003800000 */
[----:B------:R-:W-:Y:S01]  /*6980*/  BPT.TRAP 0x1 ;  /* 0x000000040000795c */ /* 0x000fe20000300000 */
.L_x_23:
[----:B------:R-:W-:Y:S01]  /*6990*/  ULEA UR4, UR10, UR45, 0x3 ;  /* 0x0000002d0a047291 */ /* 0x000fe2000f8e183f */
[----:B------:R-:W-:-:S08]  /*69a0*/  SHF.L.U32 R4, R3, 0x1f, RZ ;  /* 0x0000001f03047819 */ /* 0x000fd000000006ff */
[----:B------:R1:W2:Y:S01]  /*69b0*/  SYNCS.PHASECHK.TRANS64.TRYWAIT P1, [UR4], R4 ;  /* 0x00000004ff0075a7 */ /* 0x0002a20008020144 */
[----:B------:R-:W-:Y:S05]  /*69c0*/  @!P0 BRA `(.L_x_24) ;  /* 0x0000000000048947 */ /* 0x000fea0003800000 */
[----:B------:R-:W-:Y:S01]  /*69d0*/  BPT.TRAP 0x1 ;  /* 0x000000040000795c */ /* 0x000fe20000300000 */
.L_x_24:
[----:B--2---:R-:W-:Y:S05]  /*69e0*/  @P1 BRA `(.L_x_25) ;  /* 0x0000000000081947 */ /* 0x004fea0003800000 */
[----:B------:R-:W2:Y:S02]  /*69f0*/  SYNCS.PHASECHK.TRANS64.TRYWAIT P1, [UR4], R4 ;  /* 0x00000004ff0075a7 */ /* 0x000ea40008020144 */
[----:B--2---:R-:W-:Y:S05]  /*6a00*/  @!P1 BRA `(.L_x_26) ;  /* 0x000002c400e49947 */ /* 0x004fea0003800000 */
.L_x_25:
        /* <DEDUP_REMOVED lines=64> */
[----:B---3--:R-:W3:Y:S04]  /*6e10*/  LDL.LU.64 R24, [R1] ;  /* 0x0000000001187983 */ /* 0x008ee80000300a00 */
[----:B------:R-:W4:Y:S04]  /*6e20*/  LDL.LU.64 R26, [R1+0x8] ;  /* 0x00000800011a7983 */ /* 0x000f280000300a00 */
[----:B------:R-:W2:Y:S04]  /*6e30*/  LDL.LU.64 R28, [R1+0x10] ;  /* 0x00001000011c7983 */ /* 0x000ea80000300a00 */
[----:B------:R-:W3:Y:S04]  /*6e40*/  LDL.LU.64 R30, [R1+0x18] ;  /* 0x00001800011e7983 */ /* 0x000ee80000300a00 */
        /* <DEDUP_REMOVED lines=124> */
[----:B--2---:R-:W2:Y:S04]  /*7610*/  LDL.LU.64 R24, [R1+0x400] ;  /* 0x0004000001187983 */ /* 0x004ea80000300a00 */
        /* <DEDUP_REMOVED lines=63> */
[----:B------:R-:W-:-:S02]  /*7a10*/  ULEA UR16, UR10, UR8, 0xa ;  /* 0x000000080a107291 */ /* 0x000fc4000f8e503f */
[----:B------:R-:W-:Y:S01]  /*7a20*/  ULEA UR17, UR10, UR9, 0xb ;  /* 0x000000090a117291 */ /* 0x000fe2000f8e583f */
[----:B------:R-:W-:Y:S01]  /*7a30*/  STL [R1+0xce0], R162 ;  /* 0x000ce0a201007387 */ /* 0x000fe20000100800 */
[----:B------:R-:W-:Y:S01]  /*7a40*/  UMOV UR5, 0x80000020 ;  /* 0x8000002000057882 */ /* 0x000fe20000000000 */
[----:B------:R-:W-:Y:S02]  /*7a50*/  UMOV UR7, 0x80000020 ;  /* 0x8000002000077882 */ /* 0x000fe40000000000 */
[----:B------:R-:W-:Y:S01]  /*7a60*/  UMOV UR4, UR16 ;  /* 0x0000001000047c82 */ /* 0x000fe20008000000 */
[----:B------:R-:W-:Y:S01]  /*7a70*/  STL [R1+0x6d8], R19 ;  /* 0x0006d81301007387 */ /* 0x000fe20000100800 */
[----:B------:R-:W-:-:S03]  /*7a80*/  UMOV UR6, UR17 ;  /* 0x0000001100067c82 */ /* 0x000fc60008000000 */
[----:B------:R-:W-:Y:S04]  /*7a90*/  STL [R1+0x6d4], R18 ;  /* 0x0006d41201007387 */ /* 0x000fe80000100800 */
[----:B------:R-:W-:Y:S04]  /*7aa0*/  STL [R1+0x6d0], R17 ;  /* 0x0006d01101007387 */ /* 0x000fe80000100800 */
[----:B------:R-:W-:Y:S04]  /*7ab0*/  STL [R1+0x6cc], R16 ;  /* 0x0006cc1001007387 */ /* 0x000fe80000100800 */
[----:B------:R-:W-:Y:S04]  /*7ac0*/  STL [R1+0x6c8], R5 ;  /* 0x0006c80501007387 */ /* 0x000fe80000100800 */
[----:B------:R-:W-:Y:S04]  /*7ad0*/  STL [R1+0x6c4], R3 ;  /* 0x0006c40301007387 */ /* 0x000fe80000100800 */
[----:B------:R3:W-:Y:S04]  /*7ae0*/  STL [R1+0x6c0], R2 ;  /* 0x0006c00201007387 */ /* 0x0007e80000100800 */
[----:B------:R4:W-:Y:S01]  /*7af0*/  STL [R1+0x6bc], R0 ;  /* 0x0006bc0001007387 */ /* 0x0009e20000100800 */
[----:B--2---:R-:W-:-:S06]  /*7b00*/  WARPGROUP.ARRIVE ;  /* 0x00000000000079c5 */ /* 0x004fcc0000000000 */
[----:B------:R-:W-:Y:S03]  /*7b10*/  HGMMA.64x256x16.F32.BF16 R24, gdesc[UR4], R24, gsb0 ;  /* 0x03e00000041879f0 */ /* 0x000fe60008001818 */
[----:B------:R-:W-:Y:S02]  /*7b20*/  WARPGROUP.DEPBAR.LE gsb0, 0x0 ;  /* 0x00008000000079c5 */ /* 0x000fe40000010000 */
[----:B------:R-:W-:Y:S01]  /*7b30*/  STL.64 [R1+0x400], R24 ;  /* 0x0004001801007387 */ /* 0x000fe20000100a00 */
[----:B---3--:R-:W-:Y:S02]  /*7b40*/  IMAD.MOV.U32 R2, RZ, RZ, R150 ;  /* 0x000000ffff027224 */ /* 0x008fe400078e0096 */
[----:B----4-:R-:W-:Y:S01]  /*7b50*/  IMAD.MOV.U32 R0, RZ, RZ, R151 ;  /* 0x000000ffff007224 */ /* 0x010fe200078e0097 */
[----:B------:R-:W-:Y:S01]  /*7b60*/  STL.64 [R1+0x408], R26 ;  /* 0x0004081a01007387 */ /* 0x000fe20000100a00 */
[----:B-1----:R-:W-:-:S02]  /*7b70*/  IMAD.MOV.U32 R4, RZ, RZ, R148 ;  /* 0x000000ffff047224 */ /* 0x002fc400078e0094 */
        /* <DEDUP_REMOVED lines=47> */
[----:B0-----:R-:W-:Y:S02]  /*7e70*/  IMAD.MOV.U32 R165, RZ, RZ, R116 ;  /* 0x000000ffffa57224 */ /* 0x001fe400078e0074 */
        /* <DEDUP_REMOVED lines=117> */
[----:B-1----:R-:W2:Y:S04]  /*85d0*/  LDL.LU.64 R44, [R1+0xf38] ;  /* 0x000f3800012c7983 */ /* 0x002ea80000300a00 */
        /* <DEDUP_REMOVED lines=76> */
[----:B------:R-:W-:Y:S01]  /*8aa0*/  STL.64 [R1+0x1d8], R142 ;  /* 0x0001d88e01007387 */ /* 0x000fe20000100a00 */
[----:B------:R-:W-:-:S03]  /*8ab0*/  IMAD.MOV.U32 R162, RZ, RZ, R151 ;  /* 0x000000ffffa27224 */ /* 0x000fc600078e0097 */
[----:B------:R-:W-:Y:S04]  /*8ac0*/  STL.64 [R1+0x1e0], R144 ;  /* 0x0001e09001007387 */ /* 0x000fe80000100a00 */
[----:B------:R-:W-:Y:S04]  /*8ad0*/  STL.64 [R1+0x1e8], R146 ;  /* 0x0001e89201007387 */ /* 0x000fe80000100a00 */
[----:B------:R-:W-:Y:S04]  /*8ae0*/  STL.64 [R1+0x1f0], R148 ;  /* 0x0001f09401007387 */ /* 0x000fe80000100a00 */
[----:B------:R0:W-:Y:S04]  /*8af0*/  STL [R1+0x1f8], R150 ;  /* 0x0001f89601007387 */ /* 0x0001e80000100800 */
        /* <DEDUP_REMOVED lines=65> */
[----:B------:R-:W-:Y:S01]  /*8f10*/  UMOV UR13, 0x80000020 ;  /* 0x80000020000d7882 */ /* 0x000fe20000000000 */
[----:B--2---:R-:W-:-:S07]  /*8f20*/  WARPGROUP.ARRIVE ;  /* 0x00000000000079c5 */ /* 0x004fce0000000000 */
        /* <DEDUP_REMOVED lines=281> */
[----:B------:R-:W-:-:S02]  /*a0c0*/  IMAD.MOV.U32 R150, RZ, RZ, R2 ;  /* 0x000000ffff967224 */ /* 0x000fc400078e0002 */
[----:B------:R-:W-:Y:S02]  /*a0d0*/  IMAD.MOV.U32 R151, RZ, RZ, R0 ;  /* 0x000000ffff977224 */ /* 0x000fe400078e0000 */
[----:B------:R-:W-:Y:S02]  /*a0e0*/  IMAD.MOV.U32 R148, RZ, RZ, R4 ;  /* 0x000000ffff947224 */ /* 0x000fe400078e0004 */
[----:B------:R-:W-:Y:S02]  /*a0f0*/  IMAD.MOV.U32 R149, RZ, RZ, R3 ;  /* 0x000000ffff957224 */ /* 0x000fe400078e0003 */
[----:B------:R-:W-:Y:S02]  /*a100*/  IMAD.MOV.U32 R146, RZ, RZ, R6 ;  /* 0x000000ffff927224 */ /* 0x000fe400078e0006 */
[----:B------:R-:W-:Y:S02]  /*a110*/  IMAD.MOV.U32 R147, RZ, RZ, R5 ;  /* 0x000000ffff937224 */ /* 0x000fe400078e0005 */
        /* <DEDUP_REMOVED lines=149> */
[----:B------:R-:W-:Y:S04]  /*aa70*/  STL.64 [R1+0xb50], R52 ;  /* 0x000b503401007387 */ /* 0x000fe80000100a00 */
[----:B------:R-:W-:Y:S04]  /*aa80*/  STL.64 [R1+0xb48], R50 ;  /* 0x000b483201007387 */ /* 0x000fe80000100a00 */
        /* <DEDUP_REMOVED lines=77> */
[----:B------:R-:W-:Y:S01]  /*af60*/  UMOV UR14, UR6 ;  /* 0x00000006000e7c82 */ /* 0x000fe20008000000 */
[----:B------:R-:W-:Y:S01]  /*af70*/  UMOV UR15, UR7 ;  /* 0x00000007000f7c82 */ /* 0x000fe20008000000 */
        /* <DEDUP_REMOVED lines=11> */
[----:B------:R-:W-:Y:S01]  /*b030*/  STL.64 [R1+0x238], R38 ;  /* 0x0002382601007387 */ /* 0x000fe20000100a00 */
[----:B------:R-:W-:-:S03]  /*b040*/  IMAD.MOV.U32 R4, RZ, RZ, R151 ;  /* 0x000000ffff047224 */ /* 0x000fc600078e0097 */
[----:B------:R-:W-:Y:S01]  /*b050*/  STL.64 [R1+0x240], R40 ;  /* 0x0002402801007387 */ /* 0x000fe20000100a00 */
[----:B------:R-:W-:-:S03]  /*b060*/  IMAD.MOV.U32 R8, RZ, RZ, R148 ;  /* 0x000000ffff087224 */ /* 0x000fc600078e0094 */
[----:B------:R-:W-:Y:S01]  /*b070*/  STL.64 [R1+0x248], R42 ;  /* 0x0002482a01007387 */ /* 0x000fe20000100a00 */
[----:B------:R-:W-:-:S03]  /*b080*/  IMAD.MOV.U32 R7, RZ, RZ, R149 ;  /* 0x000000ffff077224 */ /* 0x000fc600078e0095 */
[----:B------:R0:W-:Y:S01]  /*b090*/  STL.64 [R1+0x250], R44 ;  /* 0x0002502c01007387 */ /* 0x0001e20000100a00 */
[----:B------:R-:W-:Y:S02]  /*b0a0*/  IMAD.MOV.U32 R10, RZ, RZ, R146 ;  /* 0x000000ffff0a7224 */ /* 0x000fe400078e0092 */
        /* <DEDUP_REMOVED lines=624> */
[----:B------:R-:W-:Y:S01]  /*d7b0*/  BPT.TRAP 0x1 ;  /* 0x000000040000795c */ /* 0x000fe20000300000 */
.L_x_27:
[----:B-----5:R-:W-:Y:S01]  /*d7c0*/  ISETP.NE.AND P1, PT, R19, RZ, PT ;  /* 0x000000ff1300720c */ /* 0x020fe20003f25270 */
[----:B------:R-:W-:Y:S01]  /*d7d0*/  IMAD.U32 R4, RZ, RZ, UR11 ;  /* 0x0000000bff047e24 */ /* 0x000fe2000f8e00ff */
[----:B------:R-:W-:-:S11]  /*d7e0*/  UISETP.GT.U32.AND UP0, UPT, UR40, 0x1, UPT ;  /* 0x000000012800788c */ /* 0x000fd6000bf04070 */
[----:B------:R-:W-:-:S05]  /*d7f0*/  @P1 LEA R4, R4, UR45, 0x3 ;  /* 0x0000002d04041c11 */ /* 0x000fca000f8e18ff */
[----:B------:R-:W-:-:S05]  /*d800*/  @P1 VIADD R4, R4, 0x20 ;  /* 0x0000002004041836 */ /* 0x000fca0000000000 */
[----:B------:R-:W-:-:S04]  /*d810*/  @P1 PRMT R4, R162, 0x654, R4 ;  /* 0x00000654a2041816 */ /* 0x000fc80000000004 */
[----:B------:R1:W-:Y:S01]  /*d820*/  @P1 SYNCS.ARRIVE.TRANS64.RED.A1T0 RZ, [R4+URZ], RZ ;  /* 0x000000ff04ff19a7 */ /* 0x0003e2000810043f */
[----:B------:R-:W-:-:S13]  /*d830*/  PLOP3.LUT P1, PT, PT, PT, UP0, 0x80, 0x0 ;  /* 0x000000000000781c */ /* 0x000fda0003f2f008 */
[----:B-1----:R-:W-:Y:S05]  /*d840*/  @P1 BRA `(.L_x_28) ;  /* 0x0000000000041947 */ /* 0x002fea0003800000 */
[----:B------:R-:W-:Y:S01]  /*d850*/  BPT.TRAP 0x1 ;  /* 0x000000040000795c */ /* 0x000fe20000300000 */
.L_x_28:
[----:B------:R-:W-:Y:S01]  /*d860*/  UIADD3 UR10, UR10, 0x1, URZ ;  /* 0x000000010a0a7890 */ /* 0x000fe2000fffe03f */
[C---:B------:R-:W-:Y:S01]  /*d870*/  ISETP.GT.AND P1, PT, R0.reuse, 0x1, PT ;  /* 0x000000010000780c */ /* 0x040fe20003f24270 */
[----:B------:R-:W-:Y:S01]  /*d880*/  UIADD3 UR11, UR11, 0x1, URZ ;  /* 0x000000010b0b7890 */ /* 0x000fe2000fffe03f */
[----:B------:R-:W-:Y:S01]  /*d890*/  VIADD R0, R0, 0xffffffff ;  /* 0xffffffff00007836 */ /* 0x000fe20000000000 */
[----:B------:R-:W-:Y:S02]  /*d8a0*/  UISETP.NE.AND UP0, UPT, UR10, 0x4, UPT ;  /* 0x000000040a00788c */ /* 0x000fe4000bf05270 */
[----:B------:R-:W-:Y:S02]  /*d8b0*/  UISETP.NE.AND UP1, UPT, UR11, 0x4, UPT ;  /* 0x000000040b00788c */ /* 0x000fe4000bf25270 */
[----:B------:R-:W-:Y:S02]  /*d8c0*/  USEL UR4, URZ, 0x1, UP0 ;  /* 0x000000013f047887 */ /* 0x000fe40008000000 */
[----:B------:R-:W-:-:S02]  /*d8d0*/  USEL UR10, UR10, URZ, UP0 ;  /* 0x0000003f0a0a7287 */ /* 0x000fc40008000000 */
[----:B------:R-:W-:Y:S02]  /*d8e0*/  USEL UR11, UR11, URZ, UP1 ;  /* 0x0000003f0b0b7287 */ /* 0x000fe40008800000 */
[----:B------:R-:W-:Y:S01]  /*d8f0*/  LOP3.LUT R3, R3, UR4, RZ, 0x3c, !PT ;  /* 0x0000000403037c12 */ /* 0x000fe2000f8e3cff */
[----:B------:R-:W-:Y:S09]  /*d900*/  @P1 BRA `(.L_x_29) ;  /* 0xffffff9000181947 */ /* 0x000ff2000383ffff */
.L_x_22:
[----:B------:R-:W1:Y:S02]  /*d910*/  LDC R0, c[0x0][0x28c] ;  /* 0x0000a300ff007b82 */ /* 0x000e640000000800 */
[----:B-1----:R-:W-:-:S13]  /*d920*/  ISETP.GE.AND P1, PT, R0, 0x1, PT ;  /* 0x000000010000780c */ /* 0x002fda0003f26270 */
[----:B------:R-:W-:Y:S05]  /*d930*/  @!P1 BRA `(.L_x_30) ;  /* 0x0000000000389947 */ /* 0x000fea0003800000 */
[----:B------:R-:W-:Y:S05]  /*d940*/  @!P0 BRA `(.L_x_31) ;  /* 0x0000000000048947 */ /* 0x000fea0003800000 */
[----:B------:R-:W-:Y:S01]  /*d950*/  BPT.TRAP 0x1 ;  /* 0x000000040000795c */ /* 0x000fe20000300000 */
.L_x_31:
[----:B-----5:R-:W-:Y:S01]  /*d960*/  ISETP.NE.AND P0, PT, R19, RZ, PT ;  /* 0x000000ff1300720c */ /* 0x020fe20003f05270 */
[----:B------:R-:W-:Y:S01]  /*d970*/  IMAD.U32 R3, RZ, RZ, UR45 ;  /* 0x0000002dff037e24 */ /* 0x000fe2000f8e00ff */
[----:B------:R-:W-:-:S11]  /*d980*/  UISETP.GT.U32.AND UP0, UPT, UR40, 0x1, UPT ;  /* 0x000000012800788c */ /* 0x000fd6000bf04070 */
[----:B------:R-:W-:-:S04]  /*d990*/  @P0 VIADD R0, R5, UR39 ;  /* 0x0000002705000c36 */ /* 0x000fc80008000000 */
[----:B------:R-:W-:-:S05]  /*d9a0*/  @P0 IMAD.SHL.U32 R0, R0, 0x8, RZ ;  /* 0x0000000800000824 */ /* 0x000fca00078e00ff */
[----:B------:R-:W-:-:S04]  /*d9b0*/  @P0 LOP3.LUT R0, R0, 0x18, RZ, 0xc0, !PT ;  /* 0x0000001800000812 */ /* 0x000fc800078ec0ff */
[----:B------:R-:W-:-:S04]  /*d9c0*/  @P0 IADD3 R0, R3, 0x20, R0 ;  /* 0x0000002003000810 */ /* 0x000fc80007ffe000 */
[----:B------:R-:W-:-:S04]  /*d9d0*/  @P0 PRMT R0, R162, 0x654, R0 ;  /* 0x00000654a2000816 */ /* 0x000fc80000000000 */
[----:B------:R1:W-:Y:S01]  /*d9e0*/  @P0 SYNCS.ARRIVE.TRANS64.RED.A1T0 RZ, [R0+URZ], RZ ;  /* 0x000000ff00ff09a7 */ /* 0x0003e2000810043f */
[----:B------:R-:W-:-:S13]  /*d9f0*/  PLOP3.LUT P0, PT, PT, PT, UP0, 0x80, 0x0 ;  /* 0x000000000000781c */ /* 0x000fda0003f0f008 */
[----:B-1----:R-:W-:Y:S05]  /*da00*/  @P0 BRA `(.L_x_30) ;  /* 0x0000000000040947 */ /* 0x002fea0003800000 */
[----:B------:R-:W-:Y:S01]  /*da10*/  BPT.TRAP 0x1 ;  /* 0x000000040000795c */ /* 0x000fe20000300000 */
.L_x_30:
[----:B------:R-:W1:Y:S01]  /*da20*/  S2R R6, SR_TID.X ;  /* 0x0000000000067919 */ /* 0x000e620000002100 */
[----:B------:R-:W-:Y:S01]  /*da30*/  USHF.L.U32 UR42, UR42, 0x9, URZ ;  /* 0x000000092a2a7899 */ /* 0x000fe2000800063f */
[----:B------:R-:W-:Y:S01]  /*da40*/  ULDC UR9, c[0x0][0x288] ;  /* 0x0000a20000097ab9 */ /* 0x000fe20000000800 */
[----:B------:R-:W-:Y:S02]  /*da50*/  UIADD3 UR39, UR44, UR39, URZ ;  /* 0x000000272c277290 */ /* 0x000fe4000fffe03f */
[----:B------:R-:W-:Y:S02]  /*da60*/  UIMAD.WIDE UR6, UR41, 0x100, URZ ;  /* 0x00000100290678a5 */ /* 0x000fe4000f8e023f */
[----:B------:R-:W-:Y:S01]  /*da70*/  IMAD.U32 R10, RZ, RZ, UR42 ;  /* 0x0000002aff0a7e24 */ /* 0x000fe2000f8e00ff */
[----:B------:R-:W-:Y:S02]  /*da80*/  USHF.L.U32 UR41, UR41, 0x8, URZ ;  /* 0x0000000829297899 */ /* 0x000fe4000800063f */
[----:B------:R-:W-:Y:S01]  /*da90*/  UISETP.GE.AND UP2, UPT, UR42, UR9, UPT ;  /* 0x000000092a00728c */ /* 0x000fe2000bf46270 */
[----:B------:R-:W-:Y:S01]  /*daa0*/  ULDC UR8, c[0x0][0x284] ;  /* 0x0000a10000087ab9 */ /* 0x000fe20000000800 */
[----:B------:R-:W-:-:S02]  /*dab0*/  USHF.R.U32.HI UR4, URZ, 0x2, UR39 ;  /* 0x000000023f047899 */ /* 0x000fc40008011627 */
[----:B------:R-:W-:Y:S02]  /*dac0*/  UISETP.GE.OR UP2, UPT, UR41, UR8, UP2 ;  /* 0x000000082900728c */ /* 0x000fe40009746670 */
[----:B------:R-:W-:Y:S02]  /*dad0*/  ULOP3.LUT UR4, UR4, 0x1, URZ, 0xc0, !UPT ;  /* 0x0000000104047892 */ /* 0x000fe4000f8ec03f */
[----:B------:R-:W-:Y:S01]  /*dae0*/  USHF.R.S32.HI UR12, URZ, 0x1f, UR43 ;  /* 0x0000001f3f0c7899 */ /* 0x000fe2000801142b */
[----:B------:R-:W-:Y:S01]  /*daf0*/  ULDC.64 UR10, c[0x0][0x5d0] ;  /* 0x00017400000a7ab9 */ /* 0x000fe20000000a00 */
[----:B------:R-:W-:Y:S01]  /*db00*/  UISETP.GT.U32.AND UP1, UPT, UR39, 0x3, UPT ;  /* 0x000000032700788c */ /* 0x000fe2000bf24070 */
[----:B------:R-:W-:Y:S01]  /*db10*/  PLOP3.LUT P0, PT, PT, PT, UP2, 0x80, 0x0 ;  /* 0x000000000000781c */ /* 0x000fe20003f0f028 */
[----:B------:R-:W-:Y:S02]  /*db20*/  UISETP.NE.U32.AND UP0, UPT, UR4, 0x1, UPT ;  /* 0x000000010400788c */ /* 0x000fe4000bf05070 */
[----:B------:R-:W-:-:S02]  /*db30*/  UIMAD UR5, UR12, UR10, URZ ;  /* 0x0000000a0c0572a4 */ /* 0x000fc4000f8e023f */
[----:B------:R-:W-:Y:S02]  /*db40*/  UISETP.LT.U32.AND UP1, UPT, UR44, 0x4, UP1 ;  /* 0x000000042c00788c */ /* 0x000fe40008f21070 */
[----:B------:R-:W-:Y:S01]  /*db50*/  UISETP.GT.U32.AND UP0, UPT, UR44, 0x3, !UP0 ;  /* 0x000000032c00788c */ /* 0x000fe2000c704070 */
[--C-:B-1----:R-:W-:Y:S01]  /*db60*/  SHF.R.U32.HI R3, RZ, 0x7, R6.reuse ;  /* 0x00000007ff037819 */ /* 0x102fe20000011606 */
[C---:B------:R-:W-:Y:S01]  /*db70*/  IMAD.SHL.U32 R11, R6.reuse, 0x2, RZ ;  /* 0x00000002060b7824 */ /* 0x040fe200078e00ff */
[----:B------:R-:W-:Y:S01]  /*db80*/  SHF.R.U32.HI R4, RZ, 0x2, R6 ;  /* 0x00000002ff047819 */ /* 0x000fe20000011606 */
[----:B------:R-:W-:Y:S01]  /*db90*/  UIMAD UR5, UR43, UR11, UR5 ;  /* 0x0000000b2b0572a4 */ /* 0x000fe2000f8e0205 */
[----:B-----5:R-:W-:Y:S01]  /*dba0*/  LOP3.LUT R5, R6, 0x60, RZ, 0xc0, !PT ;  /* 0x0000006006057812 */ /* 0x020fe200078ec0ff */
[----:B------:R-:W-:Y:S01]  /*dbb0*/  USEL UR4, URZ, 0x1, !UP0 ;  /* 0x000000013f047887 */ /* 0x000fe2000c000000 */
[----:B------:R-:W-:Y:S01]  /*dbc0*/  LOP3.LUT R3, R3, 0x1, RZ, 0xc0, !PT ;  /* 0x0000000103037812 */ /* 0x000fe200078ec0ff */
[----:B------:R-:W-:Y:S01]  /*dbd0*/  ULOP3.LUT UR39, UR39, 0x3, URZ, 0xc0, !UPT ;  /* 0x0000000327277892 */ /* 0x000fe2000f8ec03f */
[----:B------:R-:W-:-:S02]  /*dbe0*/  LOP3.LUT R4, R4, 0x7, RZ, 0xc0, !PT ;  /* 0x0000000704047812 */ /* 0x000fc400078ec0ff */
[----:B------:R-:W-:Y:S01]  /*dbf0*/  SHF.R.U32.HI R5, RZ, 0x1, R5 ;  /* 0x00000001ff057819 */ /* 0x000fe20000011605 */
[C---:B------:R-:W-:Y:S01]  /*dc00*/  IMAD.SHL.U32 R156, R3.reuse, 0x40, RZ ;  /* 0x00000040039c7824 */ /* 0x040fe200078e00ff */
[----:B------:R-:W-:Y:S02]  /*dc10*/  LOP3.LUT R10, R10, 0x6, R11, 0xf8, !PT ;  /* 0x000000060a0a7812 */ /* 0x000fe400078ef80b */
[--C-:B------:R-:W-:Y:S02]  /*dc20*/  IADD3 R0, RZ, -R5, -R4.reuse ;  /* 0x80000005ff007210 */ /* 0x100fe40007ffe804 */
[----:B------:R-:W-:Y:S01]  /*dc30*/  LOP3.LUT R156, R156, 0x40, R4, 0xe2, !PT ;  /* 0x000000409c9c7812 */ /* 0x000fe200078ee204 */
[----:B------:R-:W-:Y:S01]  /*dc40*/  IMAD.MOV.U32 R4, RZ, RZ, -0x2 ;  /* 0xfffffffeff047424 */ /* 0x000fe200078e00ff */
[----:B------:R-:W-:Y:S01]  /*dc50*/  SHF.R.S32.HI R11, RZ, 0x1f, R10 ;  /* 0x0000001fff0b7819 */ /* 0x000fe2000001140a */
[----:B------:R-:W-:Y:S01]  /*dc60*/  IMAD R0, R3, -0x40, R0 ;  /* 0xffffffc003007824 */ /* 0x000fe200078e0200 */
[----:B------:R-:W-:Y:S01]  /*dc70*/  LOP3.LUT R3, R6, 0x3, RZ, 0xc0, !PT ;  /* 0x0000000306037812 */ /* 0x000fe200078ec0ff */
[----:B------:R-:W-:Y:S01]  /*dc80*/  IMAD.U32 R6, RZ, RZ, UR10 ;  /* 0x0000000aff067e24 */ /* 0x000fe2000f8e00ff */
[----:B------:R-:W-:-:S03]  /*dc90*/  LOP3.LUT R156, R156, UR6, R5, 0xfe, !PT ;  /* 0x000000069c9c7c12 */ /* 0x000fc6000f8efe05 */
[----:B------:R-:W-:Y:S02]  /*dca0*/  IMAD R3, R3, R4, UR9 ;  /* 0x0000000903037e24 */ /* 0x000fe4000f8e0204 */
[----:B------:R-:W-:Y:S01]  /*dcb0*/  IMAD.U32 R4, RZ, RZ, UR8 ;  /* 0x00000008ff047e24 */ /* 0x000fe2000f8e00ff */
[----:B------:R-:W-:Y:S01]  /*dcc0*/  USEL UR8, URZ, 0x1, !UP1 ;  /* 0x000000013f087887 */ /* 0x000fe2000c800000 */
[----:B------:R-:W-:-:S03]  /*dcd0*/  IMAD.WIDE.U32 R6, R6, UR43, R10 ;  /* 0x0000002b06067c25 */ /* 0x000fc6000f8e000a */
[----:B------:R-:W-:Y:S01]  /*dce0*/  IADD3 R0, R4, -UR41, R0 ;  /* 0x8000002904007c10 */ /* 0x000fe2000fffe000 */
[----:B------:R-:W-:Y:S01]  /*dcf0*/  ULOP3.LUT UR38, UR4, UR38, UR8, 0x96, !UPT ;  /* 0x0000002604267292 */ /* 0x000fe2000f8e9608 */
[----:B------:R-:W-:Y:S01]  /*dd00*/  VIADD R7, R7, UR5 ;  /* 0x0000000507077c36 */ /* 0x000fe20008000000 */
[----:B------:R-:W-:Y:S01]  /*dd10*/  UMOV UR41, 0xffffffff ;  /* 0xffffffff00297882 */ /* 0x000fe20000000000 */
[----:B------:R-:W-:Y:S01]  /*dd20*/  VIADD R3, R3, -UR42 ;  /* 0x8000002a03037c36 */ /* 0x000fe20008000000 */
[----:B------:R-:W-:Y:S08]  /*dd30*/  @P0 BRA `(.L_x_32) ;  /* 0x0000023400580947 */ /* 0x000ff00003800000 */
[----:B------:R-:W-:Y:S01]  /*dd40*/  FSETP.NEU.AND P0, PT, R16, RZ, PT ;  /* 0x000000ff1000720b */ /* 0x000fe20003f0d000 */
[----:B------:R-:W-:Y:S01]  /*dd50*/  ULDC.64 UR8, c[0x0][0x5c8] ;  /* 0x0001720000087ab9 */ /* 0x000fe20000000a00 */
[----:B------:R-:W-:Y:S01]  /*dd60*/  ISETP.GT.AND P5, PT, R3, RZ, PT ;  /* 0x000000ff0300720c */ /* 0x000fe20003fa4270 */
[----:B------:R-:W-:Y:S01]  /*dd70*/  UIMAD UR4, UR7, UR8, URZ ;  /* 0x00000008070472a4 */ /* 0x000fe2000f8e023f */
[----:B------:R-:W-:Y:S01]  /*dd80*/  IMAD.U32 R14, RZ, RZ, UR9 ;  /* 0x00000009ff0e7e24 */ /* 0x000fe2000f8e00ff */
[----:B------:R-:W-:Y:S01]  /*dd90*/  BSSY B0, `(.L_x_32) ;  /* 0x0002350000007945 */ /* 0x000fe20003800000 */
[----:B------:R-:W-:Y:S01]  /*dda0*/  IMAD.WIDE.U32 R6, R156, UR8, R6 ;  /* 0x000000089c067c25 */ /* 0x000fe2000f8e0006 */
[----:B------:R-:W-:-:S03]  /*ddb0*/  ISETP.GT.AND P1, PT, R0, RZ, P5 ;  /* 0x000000ff0000720c */ /* 0x000fc60002f24270 */
[----:B------:R-:W-:-:S04]  /*ddc0*/  IMAD R14, R156, R14, UR4 ;  /* 0x000000049c0e7e24 */ /* 0x000fc8000f8e020e */
[----:B------:R-:W-:Y:S01]  /*ddd0*/  IMAD.IADD R14, R7, 0x1, R14 ;  /* 0x00000001070e7824 */ /* 0x000fe200078e020e */
[----:B------:R-:W-:Y:S06]  /*dde0*/  @!P0 BRA `(.L_x_33) ;  /* 0x0000018000208947 */ /* 0x000fec0003800000 */
[----:B------:R-:W1:Y:S01]  /*ddf0*/  LDC.64 R152, c[0x0][0x5b8] ;  /* 0x00016e00ff987b82 */ /* 0x000e620000000a00 */
[----:B------:R-:W2:Y:S01]  /*de00*/  LDL.LU R15, [R1+0x400] ;  /* 0x00040000010f7983 */ /* 0x000ea20000300800 */
[----:B------:R-:W-:-:S06]  /*de10*/  ULDC.64 UR4, c[0x0][0x5c0] ;  /* 0x0001700000047ab9 */ /* 0x000fcc0000000a00 */
[----:B------:R-:W3:Y:S08]  /*de20*/  LDC.64 R8, c[0x0][0x5b0] ;  /* 0x00016c00ff087b82 */ /* 0x000ef00000000a00 */
[----:B------:R-:W4:Y:S01]  /*de30*/  LDC.64 R20, c[0x0][0x5a8] ;  /* 0x00016a00ff147b82 */ /* 0x000f220000000a00 */
[C---:B-1----:R-:W-:Y:S02]  /*de40*/  IMAD R160, R152.reuse, UR12, RZ ;  /* 0x0000000c98a07c24 */ /* 0x042fe4000f8e02ff */
[----:B------:R-:W-:-:S04]  /*de50*/  IMAD.WIDE.U32 R154, R152, UR43, R10 ;  /* 0x0000002b989a7c25 */ /* 0x000fc8000f8e000a */
[----:B------:R-:W-:Y:S02]  /*de60*/  IMAD R160, R153, UR43, R160 ;  /* 0x0000002b99a07c24 */ /* 0x000fe4000f8e02a0 */
[----:B---3--:R-:W-:Y:S02]  /*de70*/  IMAD R157, R8, UR7, RZ ;  /* 0x00000007089d7c24 */ /* 0x008fe4000f8e02ff */
[----:B------:R-:W-:Y:S02]  /*de80*/  IMAD.IADD R23, R155, 0x1, R160 ;  /* 0x000000019b177824 */ /* 0x000fe400078e02a0 */
[----:B------:R-:W-:Y:S02]  /*de90*/  IMAD.MOV.U32 R22, RZ, RZ, R154 ;  /* 0x000000ffff167224 */ /* 0x000fe400078e009a */
[C---:B------:R-:W-:Y:S02]  /*dea0*/  IMAD R157, R156.reuse, R9, R157 ;  /* 0x000000099c9d7224 */ /* 0x040fe400078e029d */
[----:B------:R-:W-:-:S04]  /*deb0*/  IMAD.WIDE.U32 R4, R156, R8, R22 ;  /* 0x000000089c047225 */ /* 0x000fc800078e0016 */
[----:B------:R-:W-:Y:S01]  /*dec0*/  IMAD.IADD R5, R5, 0x1, R157 ;  /* 0x0000000105057824 */ /* 0x000fe200078e029d */
[----:B----4-:R-:W-:-:S04]  /*ded0*/  LEA R12, P0, R4, R20, 0x1 ;  /* 0x00000014040c7211 */ /* 0x010fc800078008ff */
[----:B------:R-:W-:-:S05]  /*dee0*/  LEA.HI.X R13, R4, R21, R5, 0x1, P0 ;  /* 0x00000015040d7211 */ /* 0x000fca00000f0c05 */
[----:B------:R-:W3:Y:S01]  /*def0*/  @P1 LDG.E.LTC128B.U16 R153, desc[UR36][R12.64] ;  /* 0x000000240c991981 */ /* 0x000ee2000c1e1520 */
[----:B------:R-:W-:Y:S01]  /*df00*/  ISETP.GT.AND P2, PT, R3, 0x1, PT ;  /* 0x000000010300780c */ /* 0x000fe20003f44270 */
[----:B------:R-:W-:Y:S01]  /*df10*/  BSSY B1, `(.L_x_34) ;  /* 0x0000013000017945 */ /* 0x000fe20003800000 */
[----:B------:R-:W-:-:S11]  /*df20*/  LOP3.LUT R17, R17, 0xfffffffd, RZ, 0xc0, !PT ;  /* 0xfffffffd11117812 */ /* 0x000fd600078ec0ff */
[----:B------:R-:W-:Y:S01]  /*df30*/  @P2 LOP3.LUT R17, R17, 0x2, RZ, 0xfc, !PT ;  /* 0x0000000211112812 */ /* 0x000fe200078efcff */
[----:B---3--:R-:W-:-:S04]  /*df40*/  IMAD.U32 R4, R153, 0x10000, RZ ;  /* 0x0001000099047824 */ /* 0x008fc800078e00ff */
[----:B------:R-:W-:-:S04]  /*df50*/  FMUL R4, R4, R16 ;  /* 0x0000001004047220 */ /* 0x000fc80000400000 */
[----:B--2---:R-:W-:Y:S01]  /*df60*/  FFMA R7, R15, R2, R4 ;  /* 0x000000020f077223 */ /* 0x004fe20000000004 */
[----:B------:R-:W-:-:S04]  /*df70*/  LEA R4, P0, R6, UR4, 0x1 ;  /* 0x0000000406047c11 */ /* 0x000fc8000f8008ff */
[----:B------:R-:W-:Y:S02]  /*df80*/  LEA.HI.X R5, R6, UR5, R14, 0x1, P0 ;  /* 0x0000000506057c11 */ /* 0x000fe400080f0c0e */
[----:B------:R-:W-:-:S05]  /*df90*/  F2FP.BF16.F32.PACK_AB R6, RZ, R7 ;  /* 0x00000007ff06723e */ /* 0x000fca00000010ff */
[----:B------:R1:W-:Y:S02]  /*dfa0*/  @P1 STG.E.U16 desc[UR36][R4.64], R6 ;  /* 0x0000000604001986 */ /* 0x0003e4000c101524 */
[----:B-1----:R-:W-:-:S04]  /*dfb0*/  IMAD.WIDE.U32 R6, R156, R8, R10 ;  /* 0x000000089c067225 */ /* 0x002fc800078e000a */
[----:B------:R-:W-:Y:S02]  /*dfc0*/  IMAD.IADD R7, R157, 0x1, R7 ;  /* 0x000000019d077824 */ /* 0x000fe400078e0207 */
[----:B------:R-:W-:-:S04]  /*dfd0*/  IMAD.WIDE.U32 R6, R152, UR43, R6 ;  /* 0x0000002b98067c25 */ /* 0x000fc8000f8e0006 */
[----:B------:R-:W-:Y:S01]  /*dfe0*/  IMAD.IADD R7, R160, 0x1, R7 ;  /* 0x00000001a0077824 */ /* 0x000fe200078e0207 */
[----:B------:R-:W-:-:S04]  /*dff0*/  LEA R14, P0, R6, R20, 0x1 ;  /* 0x00000014060e7211 */ /* 0x000fc800078008ff */
[----:B------:R-:W-:Y:S02]  /*e000*/  LEA.HI.X R15, R6, R21, R7, 0x1, P0 ;  /* 0x00000015060f7211 */ /* 0x000fe400000f0c07 */
[----:B------:R-:W-:-:S13]  /*e010*/  ISETP.GT.AND P0, PT, R0, RZ, P2 ;  /* 0x000000ff0000720c */ /* 0x000fda0001704270 */
[----:B------:R-:W-:Y:S05]  /*e020*/  @!P0 BRA `(.L_x_35) ;  /* 0x0000000000048947 */ /* 0x000fea0003800000 */
[----:B------:R1:W5:Y:S02]  /*e030*/  LDG.E.LTC128B.U16 R153, desc[UR36][R14.64+0x2] ;  /* 0x000002240e997981 */ /* 0x000364000c1e1520 */
.L_x_35:
[----:B------:R-:W-:Y:S05]  /*e040*/  BSYNC B1 ;  /* 0x0000000000017941 */ /* 0x000fea0003800000 */
.L_x_34:
[----:B------:R-:W2:Y:S01]  /*e050*/  LDL.LU R7, [R1+0x404] ;  /* 0x0004040001077983 */ /* 0x000ea20000300800 */
[----:B-----5:R-:W-:Y:S01]  /*e060*/  IMAD.U32 R6, R153, 0x10000, RZ ;  /* 0x0001000099067824 */ /* 0x020fe200078e00ff */
[C---:B------:R-:W-:Y:S01]  /*e070*/  SHF.L.U64.HI R159, R8.reuse, 0x3, R9 ;  /* 0x00000003089f7819 */ /* 0x040fe20000010209 */
[----:B------:R-:W-:Y:S01]  /*e080*/  IMAD.SHL.U32 R158, R8, 0x8, RZ ;  /* 0x00000008089e7824 */ /* 0x000fe200078e00ff */
[----:B------:R-:W3:Y:S01]  /*e090*/  LDL.LU R161, [R1+0x408] ;  /* 0x0004080001a17983 */ /* 0x000ee20000300800 */
[----:B------:R-:W-:-:S04]  /*e0a0*/  FMUL R6, R6, R16 ;  /* 0x0000001006067220 */ /* 0x000fc80000400000 */
[----:B--2---:R-:W-:-:S05]  /*e0b0*/  FFMA R6, R7, R2, R6 ;  /* 0x0000000207067223 */ /* 0x004fca0000000006 */
[----:B------:R-:W-:-:S05]  /*e0c0*/  F2FP.BF16.F32.PACK_AB R6, RZ, R6 ;  /* 0x00000006ff06723e */ /* 0x000fca00000010ff */
[----:B------:R2:W-:Y:S01]  /*e0d0*/  @P0 STG.E.U16 desc[UR36][R4.64+0x2], R6 ;  /* 0x0000020604000986 */ /* 0x0005e2000c101524 */
[----:B------:R-:W-:Y:S01]  /*e0e0*/  ISETP.GT.AND P0, PT, R0, 0x8, P5 ;  /* 0x000000080000780c */ /* 0x000fe20002f04270 */
[----:B--2---:R-:W-:-:S04]  /*e0f0*/  IMAD.WIDE.U32 R6, R156, R8, R158 ;  /* 0x000000089c067225 */ /* 0x004fc800078e009e */
[----:B------:R-:W-:Y:S01]  /*e100*/  IMAD.IADD R157, R157, 0x1, R7 ;  /* 0x000000019d9d7824 */ /* 0x000fe200078e0207 */
[----:B------:R-:W-:-:S05]  /*e110*/  IADD3 R7, P1, R154, R6, RZ ;  /* 0x000000069a077210 */ /* 0x000fca0007f3e0ff */
[----:B------:R-:W-:Y:S01]  /*e120*/  IMAD.X R13, R157, 0x1, R23, P1 ;  /* 0x000000019d0d7824 */ /* 0x000fe200008e0617 */
[----:B------:R-:W-:-:S04]  /*e130*/  LEA R12, P1, R7, R20, 0x1 ;  /* 0x00000014070c7211 */ /* 0x000fc800078208ff */
[----:B------:R-:W-:-:S05]  /*e140*/  LEA.HI.X R13, R7, R21, R13, 0x1, P1 ;  /* 0x00000015070d7211 */ /* 0x000fca00008f0c0d */
[----:B------:R2:W4:Y:S01]  /*e150*/  @P0 LDG.E.LTC128B.U16 R153, desc[UR36][R12.64] ;  /* 0x000000240c990981 */ /* 0x000522000c1e1520 */
[----:B------:R-:W-:Y:S01]  /*e160*/  IADD3 R6, P1, R10, R6, RZ ;  /* 0x000000060a067210 */ /* 0x000fe20007f3e0ff */
[----:B------:R-:W-:Y:S01]  /*e170*/  IMAD.U32 R163, RZ, RZ, UR8 ;  /* 0x00000008ffa37e24 */ /* 0x000fe2000f8e00ff */
[----:B------:R-:W-:Y:S01]  /*e180*/  ISETP.GT.AND P2, PT, R0, 0x8, P2 ;  /* 0x000000080000780c */ /* 0x000fe20001744270 */
[----:B0-----:R-:W-:Y:S01]  /*e190*/  IMAD.U32 R166, RZ, RZ, UR9 ;  /* 0x00000009ffa67e24 */ /* 0x001fe2000f8e00ff */
[----:B------:R-:W-:Y:S01]  /*e1a0*/  BSSY B1, `(.L_x_36) ;  /* 0x0000013000017945 */ /* 0x000fe20003800000 */
[----:B------:R-:W-:Y:S02]  /*e1b0*/  IMAD.X R7, R11, 0x1, R157, P1 ;  /* 0x000000010b077824 */ /* 0x000fe400008e069d */
[----:B------:R-:W-:Y:S02]  /*e1c0*/  IMAD.SHL.U32 R163, R163, 0x10, RZ ;  /* 0x00000010a3a37824 */ /* 0x000fe400078e00ff */
[----:B------:R-:W-:-:S04]  /*e1d0*/  IMAD.WIDE.U32 R6, R152, UR43, R6 ;  /* 0x0000002b98067c25 */ /* 0x000fc8000f8e0006 */
[----:B------:R-:W-:Y:S01]  /*e1e0*/  IMAD.IADD R7, R160, 0x1, R7 ;  /* 0x00000001a0077824 */ /* 0x000fe200078e0207 */
[----:B--2---:R-:W-:-:S04]  /*e1f0*/  LEA R12, P1, R6, R20, 0x1 ;  /* 0x00000014060c7211 */ /* 0x004fc800078208ff */
[----:B------:R-:W-:Y:S01]  /*e200*/  LEA.HI.X R13, R6, R21, R7, 0x1, P1 ;  /* 0x00000015060d7211 */ /* 0x000fe200008f0c07 */
[----:B------:R-:W-:-:S05]  /*e210*/  IMAD.U32 R6, RZ, RZ, UR8 ;  /* 0x00000008ff067e24 */ /* 0x000fca000f8e00ff */
[----:B------:R-:W-:Y:S02]  /*e220*/  SHF.L.U64.HI R166, R6, 0x4, R166 ;  /* 0x0000000406a67819 */ /* 0x000fe400000102a6 */
[----:B------:R-:W-:Y:S01]  /*e230*/  IADD3 R6, P1, R163, R4, RZ ;  /* 0x00000004a3067210 */ /* 0x000fe20007f3e0ff */
[----:B----4-:R-:W-:-:S04]  /*e240*/  IMAD.U32 R7, R153, 0x10000, RZ ;  /* 0x0001000099077824 */ /* 0x010fc800078e00ff */
[----:B------:R-:W-:-:S04]  /*e250*/  FMUL R7, R7, R16 ;  /* 0x0000001007077220 */ /* 0x000fc80000400000 */
[----:B---3--:R-:W-:-:S05]  /*e260*/  FFMA R7, R161, R2, R7 ;  /* 0x00000002a1077223 */ /* 0x008fca0000000007 */
[----:B------:R-:W-:-:S04]  /*e270*/  F2FP.BF16.F32.PACK_AB R7, RZ, R7 ;  /* 0x00000007ff07723e */ /* 0x000fc800000010ff */
[----:B------:R-:W-:Y:S01]  /*e280*/  PRMT R157, R7, 0x7610, R157 ;  /* 0x00007610079d7816 */ /* 0x000fe2000000009d */
[----:B------:R-:W-:-:S05]  /*e290*/  IMAD.X R7, R166, 0x1, R5, P1 ;  /* 0x00000001a6077824 */ /* 0x000fca00008e0605 */
[----:B------:R0:W-:Y:S01]  /*e2a0*/  @P0 STG.E.U16 desc[UR36][R6.64], R157 ;  /* 0x0000009d06000986 */ /* 0x0001e2000c101524 */
[----:B------:R-:W-:Y:S05]  /*e2b0*/  @!P2 BRA `(.L_x_37) ;  /* 0x000000000004a947 */ /* 0x000fea0003800000 */
[----:B------:R2:W5:Y:S02]  /*e2c0*/  LDG.E.LTC128B.U16 R153, desc[UR36][R12.64+0x2] ;  /* 0x000002240c997981 */ /* 0x000564000c1e1520 */
.L_x_37:
[----:B------:R-:W-:Y:S05]  /*e2d0*/  BSYNC B1 ;  /* 0x0000000000017941 */ /* 0x000fea0003800000 */
.L_x_36:
[----:B------:R-:W3:Y:S01]  /*e2e0*/  LDL.LU R161, [R1+0x40c] ;  /* 0x00040c0001a17983 */ /* 0x000ee20000300800 */
[----:B0----5:R-:W-:Y:S01]  /*e2f0*/  IMAD.U32 R157, R153, 0x10000, RZ ;  /* 0x00010000999d7824 */ /* 0x021fe200078e00ff */
[----:B------:R-:W-:Y:S01]  /*e300*/  ISETP.GT.AND P4, PT, R3, 0x8, PT ;  /* 0x000000080300780c */ /* 0x000fe20003f84270 */
[----:B------:R-:W-:Y:S01]  /*e310*/  BSSY B1, `(.L_x_38) ;  /* 0x000000a000017945 */ /* 0x000fe20003800000 */
[----:B------:R-:W-:Y:S01]  /*e320*/  LOP3.LUT R17, R17, 0xfffffffb, RZ, 0xc0, !PT ;  /* 0xfffffffb11117812 */ /* 0x000fe200078ec0ff */
[----:B------:R-:W-:Y:S01]  /*e330*/  FMUL R157, R157, R16 ;  /* 0x000000109d9d7220 */ /* 0x000fe20000400000 */
[----:B------:R-:W-:-:S09]  /*e340*/  ISETP.GT.AND P0, PT, R0, RZ, P4 ;  /* 0x000000ff0000720c */ /* 0x000fd20002704270 */
[----:B------:R-:W-:Y:S01]  /*e350*/  @P4 LOP3.LUT R17, R17, 0x4, RZ, 0xfc, !PT ;  /* 0x0000000411114812 */ /* 0x000fe200078efcff */
[----:B---3--:R-:W-:-:S05]  /*e360*/  FFMA R157, R161, R2, R157 ;  /* 0x00000002a19d7223 */ /* 0x008fca000000009d */
[----:B------:R-:W-:-:S05]  /*e370*/  F2FP.BF16.F32.PACK_AB R157, RZ, R157 ;  /* 0x0000009dff9d723e */ /* 0x000fca00000010ff */
[----:B------:R0:W-:Y:S01]  /*e380*/  @P2 STG.E.U16 desc[UR36][R6.64+0x2], R157 ;  /* 0x0000029d06002986 */ /* 0x0001e2000c101524 */
[----:B------:R-:W-:Y:S05]  /*e390*/  @!P0 BRA `(.L_x_39) ;  /* 0x0000000000048947 */ /* 0x000fea0003800000 */
[----:B------:R3:W5:Y:S02]  /*e3a0*/  LDG.E.LTC128B.U16 R153, desc[UR36][R14.64+0x10] ;  /* 0x000010240e997981 */ /* 0x000764000c1e1520 */
.L_x_39:
[----:B------:R-:W-:Y:S05]  /*e3b0*/  BSYNC B1 ;  /* 0x0000000000017941 */ /* 0x000fea0003800000 */
.L_x_38:
[----:B------:R-:W4:Y:S01]  /*e3c0*/  LDL.LU R161, [R1+0x410] ;  /* 0x0004100001a17983 */ /* 0x000f220000300800 */
[----:B0----5:R-:W-:Y:S01]  /*e3d0*/  IMAD.U32 R157, R153, 0x10000, RZ ;  /* 0x00010000999d7824 */ /* 0x021fe200078e00ff */
[----:B------:R-:W-:Y:S01]  /*e3e0*/  ISETP.GT.AND P3, PT, R3, 0x9, PT ;  /* 0x000000090300780c */ /* 0x000fe20003f64270 */
[----:B------:R-:W-:Y:S01]  /*e3f0*/  BSSY B1, `(.L_x_40) ;  /* 0x000000a000017945 */ /* 0x000fe20003800000 */
[----:B------:R-:W-:Y:S01]  /*e400*/  LOP3.LUT R17, R17, 0xfffffff7, RZ, 0xc0, !PT ;  /* 0xfffffff711117812 */ /* 0x000fe200078ec0ff */
[----:B------:R-:W-:Y:S01]  /*e410*/  FMUL R157, R157, R16 ;  /* 0x000000109d9d7220 */ /* 0x000fe20000400000 */
[----:B------:R-:W-:-:S09]  /*e420*/  ISETP.GT.AND P1, PT, R0, RZ, P3 ;  /* 0x000000ff0000720c */ /* 0x000fd20001f24270 */
[----:B------:R-:W-:Y:S01]  /*e430*/  @P3 LOP3.LUT R17, R17, 0x8, RZ, 0xfc, !PT ;  /* 0x0000000811113812 */ /* 0x000fe200078efcff */
[----:B----4-:R-:W-:-:S05]  /*e440*/  FFMA R157, R161, R2, R157 ;  /* 0x00000002a19d7223 */ /* 0x010fca000000009d */
[----:B------:R-:W-:-:S05]  /*e450*/  F2FP.BF16.F32.PACK_AB R157, RZ, R157 ;  /* 0x0000009dff9d723e */ /* 0x000fca00000010ff */
[----:B------:R0:W-:Y:S01]  /*e460*/  @P0 STG.E.U16 desc[UR36][R4.64+0x10], R157 ;  /* 0x0000109d04000986 */ /* 0x0001e2000c101524 */
[----:B------:R-:W-:Y:S05]  /*e470*/  @!P1 BRA `(.L_x_41) ;  /* 0x0000000000049947 */ /* 0x000fea0003800000 */
[----:B------:R4:W5:Y:S02]  /*e480*/  LDG.E.LTC128B.U16 R153, desc[UR36][R14.64+0x12] ;  /* 0x000012240e997981 */ /* 0x000964000c1e1520 */
.L_x_41:
[----:B------:R-:W-:Y:S05]  /*e490*/  BSYNC B1 ;  /* 0x0000000000017941 */ /* 0x000fea0003800000 */
.L_x_40:
[----:B------:R-:W2:Y:S01]  /*e4a0*/  LDL.LU R161, [R1+0x414] ;  /* 0x0004140001a17983 */ /* 0x000ea20000300800 */
[----:B0----5:R-:W-:Y:S01]  /*e4b0*/  IMAD.U32 R157, R153, 0x10000, RZ ;  /* 0x00010000999d7824 */ /* 0x021fe200078e00ff */
[----:B------:R-:W-:Y:S01]  /*e4c0*/  ISETP.GT.AND P2, PT, R0, 0x8, P4 ;  /* 0x000000080000780c */ /* 0x000fe20002744270 */
[----:B------:R-:W-:Y:S02]  /*e4d0*/  BSSY B1, `(.L_x_42) ;  /* 0x0000007000017945 */ /* 0x000fe40003800000 */
[----:B------:R-:W-:-:S04]  /*e4e0*/  FMUL R157, R157, R16 ;  /* 0x000000109d9d7220 */ /* 0x000fc80000400000 */
[----:B--2---:R-:W-:-:S05]  /*e4f0*/  FFMA R157, R161, R2, R157 ;  /* 0x00000002a19d7223 */ /* 0x004fca000000009d */
[----:B------:R-:W-:-:S05]  /*e500*/  F2FP.BF16.F32.PACK_AB R157, RZ, R157 ;  /* 0x0000009dff9d723e */ /* 0x000fca00000010ff */
[----:B------:R0:W-:Y:S01]  /*e510*/  @P1 STG.E.U16 desc[UR36][R4.64+0x12], R157 ;  /* 0x0000129d04001986 */ /* 0x0001e2000c101524 */
[----:B------:R-:W-:Y:S05]  /*e520*/  @!P2 BRA `(.L_x_43) ;  /* 0x000000000004a947 */ /* 0x000fea0003800000 */
[----:B------:R2:W5:Y:S02]  /*e530*/  LDG.E.LTC128B.U16 R153, desc[UR36][R12.64+0x10] ;  /* 0x000010240c997981 */ /* 0x000564000c1e1520 */
.L_x_43:
[----:B------:R-:W-:Y:S05]  /*e540*/  BSYNC B1 ;  /* 0x0000000000017941 */ /* 0x000fea0003800000 */
.L_x_42:
[----:B------:R-:W3:Y:S01]  /*e550*/  LDL.LU R161, [R1+0x418] ;  /* 0x0004180001a17983 */ /* 0x000ee20000300800 */
[----:B0----5:R-:W-:Y:S01]  /*e560*/  IMAD.U32 R157, R153, 0x10000, RZ ;  /* 0x00010000999d7824 */ /* 0x021fe200078e00ff */
[----:B------:R-:W-:Y:S01]  /*e570*/  ISETP.GT.AND P0, PT, R0, 0x8, P3 ;  /* 0x000000080000780c */ /* 0x000fe20001f04270 */
[----:B------:R-:W-:Y:S02]  /*e580*/  BSSY B1, `(.L_x_44) ;  /* 0x0000007000017945 */ /* 0x000fe40003800000 */
[----:B------:R-:W-:-:S04]  /*e590*/  FMUL R157, R157, R16 ;  /* 0x000000109d9d7220 */ /* 0x000fc80000400000 */
[----:B---3--:R-:W-:-:S05]  /*e5a0*/  FFMA R157, R161, R2, R157 ;  /* 0x00000002a19d7223 */ /* 0x008fca000000009d */
[----:B------:R-:W-:-:S05]  /*e5b0*/  F2FP.BF16.F32.PACK_AB R157, RZ, R157 ;  /* 0x0000009dff9d723e */ /* 0x000fca00000010ff */
[----:B------:R0:W-:Y:S01]  /*e5c0*/  @P2 STG.E.U16 desc[UR36][R6.64+0x10], R157 ;  /* 0x0000109d06002986 */ /* 0x0001e2000c101524 */
[----:B------:R-:W-:Y:S05]  /*e5d0*/  @!P0 BRA `(.L_x_45) ;  /* 0x0000000000048947 */ /* 0x000fea0003800000 */
[----:B------:R3:W5:Y:S02]  /*e5e0*/  LDG.E.LTC128B.U16 R153, desc[UR36][R12.64+0x12] ;  /* 0x000012240c997981 */ /* 0x000764000c1e1520 */
.L_x_45:
[----:B------:R-:W-:Y:S05]  /*e5f0*/  BSYNC B1 ;  /* 0x0000000000017941 */ /* 0x000fea0003800000 */
.L_x_44:
[----:B------:R-:W2:Y:S01]  /*e600*/  LDL.LU R161, [R1+0x41c] ;  /* 0x00041c0001a17983 */ /* 0x000ea20000300800 */
[----:B0----5:R-:W-:Y:S01]  /*e610*/  IMAD.U32 R157, R153, 0x10000, RZ ;  /* 0x00010000999d7824 */ /* 0x021fe200078e00ff */
[----:B------:R-:W-:Y:S01]  /*e620*/  ISETP.GT.AND P3, PT, R3, 0x10, PT ;  /* 0x000000100300780c */ /* 0x000fe20003f64270 */
[----:B------:R-:W-:Y:S01]  /*e630*/  BSSY B1, `(.L_x_46) ;  /* 0x000000a000017945 */ /* 0x000fe20003800000 */
[----:B------:R-:W-:Y:S01]  /*e640*/  LOP3.LUT R17, R17, 0xffffffef, RZ, 0xc0, !PT ;  /* 0xffffffef11117812 */ /* 0x000fe200078ec0ff */
[----:B------:R-:W-:Y:S01]  /*e650*/  FMUL R157, R157, R16 ;  /* 0x000000109d9d7220 */ /* 0x000fe20000400000 */
[----:B------:R-:W-:-:S09]  /*e660*/  ISETP.GT.AND P1, PT, R0, RZ, P3 ;  /* 0x000000ff0000720c */ /* 0x000fd20001f24270 */
[----:B------:R-:W-:Y:S01]  /*e670*/  @P3 LOP3.LUT R17, R17, 0x10, RZ, 0xfc, !PT ;  /* 0x0000001011113812 */ /* 0x000fe200078efcff */
[----:B--2---:R-:W-:-:S05]  /*e680*/  FFMA R157, R161, R2, R157 ;  /* 0x00000002a19d7223 */ /* 0x004fca000000009d */
[----:B------:R-:W-:-:S05]  /*e690*/  F2FP.BF16.F32.PACK_AB R157, RZ, R157 ;  /* 0x0000009dff9d723e */ /* 0x000fca00000010ff */
[----:B------:R0:W-:Y:S01]  /*e6a0*/  @P0 STG.E.U16 desc[UR36][R6.64+0x12], R157 ;  /* 0x0000129d06000986 */ /* 0x0001e2000c101524 */
[----:B------:R-:W-:Y:S05]  /*e6b0*/  @!P1 BRA `(.L_x_47) ;  /* 0x0000000000049947 */ /* 0x000fea0003800000 */
[----:B------:R2:W5:Y:S02]  /*e6c0*/  LDG.E.LTC128B.U16 R153, desc[UR36][R14.64+0x20] ;  /* 0x000020240e997981 */ /* 0x000564000c1e1520 */
.L_x_47:
[----:B------:R-:W-:Y:S05]  /*e6d0*/  BSYNC B1 ;  /* 0x0000000000017941 */ /* 0x000fea0003800000 */
.L_x_46:
        /* <DEDUP_REMOVED lines=13> */
.L_x_49:
[----:B------:R-:W-:Y:S05]  /*e7b0*/  BSYNC B1 ;  /* 0x0000000000017941 */ /* 0x000fea0003800000 */
.L_x_48:
[----:B------:R-:W2:Y:S01]  /*e7c0*/  LDL.LU R161, [R1+0x424] ;  /* 0x0004240001a17983 */ /* 0x000ea20000300800 */
[----:B0----5:R-:W-:Y:S01]  /*e7d0*/  IMAD.U32 R157, R153, 0x10000, RZ ;  /* 0x00010000999d7824 */ /* 0x021fe200078e00ff */
[----:B------:R-:W-:Y:S03]  /*e7e0*/  BSSY B1, `(.L_x_50) ;  /* 0x0000008000017945 */ /* 0x000fe60003800000 */
[----:B------:R-:W-:-:S04]  /*e7f0*/  FMUL R157, R157, R16 ;  /* 0x000000109d9d7220 */ /* 0x000fc80000400000 */
[----:B--2---:R-:W-:-:S05]  /*e800*/  FFMA R157, R161, R2, R157 ;  /* 0x00000002a19d7223 */ /* 0x004fca000000009d */
[----:B------:R-:W-:-:S05]  /*e810*/  F2FP.BF16.F32.PACK_AB R157, RZ, R157 ;  /* 0x0000009dff9d723e */ /* 0x000fca00000010ff */
[----:B------:R0:W-:Y:S01]  /*e820*/  @P0 STG.E.U16 desc[UR36][R4.64+0x22], R157 ;  /* 0x0000229d04000986 */ /* 0x0001e2000c101524 */
[----:B------:R-:W-:-:S13]  /*e830*/  ISETP.GT.AND P0, PT, R0, 0x8, P3 ;  /* 0x000000080000780c */ /* 0x000fda0001f04270 */
[----:B0-----:R-:W-:Y:S05]  /*e840*/  @!P0 BRA `(.L_x_51) ;  /* 0x0000000000048947 */ /* 0x001fea0003800000 */
[----:B------:R0:W5:Y:S02]  /*e850*/  LDG.E.LTC128B.U16 R153, desc[UR36][R12.64+0x20] ;  /* 0x000020240c997981 */ /* 0x000164000c1e1520 */
.L_x_51:
[----:B------:R-:W-:Y:S05]  /*e860*/  BSYNC B1 ;  /* 0x0000000000017941 */ /* 0x000fea0003800000 */
.L_x_50:
[----:B------:R-:W2:Y:S01]  /*e870*/  LDL.LU R161, [R1+0x428] ;  /* 0x0004280001a17983 */ /* 0x000ea20000300800 */
[----:B-----5:R-:W-:Y:S01]  /*e880*/  IMAD.U32 R157, R153, 0x10000, RZ ;  /* 0x00010000999d7824 */ /* 0x020fe200078e00ff */
[----:B------:R-:W-:Y:S03]  /*e890*/  BSSY B1, `(.L_x_52) ;  /* 0x0000008000017945 */ /* 0x000fe60003800000 */
[----:B------:R-:W-:-:S04]  /*e8a0*/  FMUL R157, R157, R16 ;  /* 0x000000109d9d7220 */ /* 0x000fc80000400000 */
[----:B--2---:R-:W-:-:S05]  /*e8b0*/  FFMA R157, R161, R2, R157 ;  /* 0x00000002a19d7223 */ /* 0x004fca000000009d */
[----:B------:R-:W-:-:S05]  /*e8c0*/  F2FP.BF16.F32.PACK_AB R157, RZ, R157 ;  /* 0x0000009dff9d723e */ /* 0x000fca00000010ff */
[----:B------:R2:W-:Y:S01]  /*e8d0*/  @P0 STG.E.U16 desc[UR36][R6.64+0x20], R157 ;  /* 0x0000209d06000986 */ /* 0x0005e2000c101524 */
[----:B------:R-:W-:-:S13]  /*e8e0*/  ISETP.GT.AND P0, PT, R0, 0x8, P2 ;  /* 0x000000080000780c */ /* 0x000fda0001704270 */
[----:B--2---:R-:W-:Y:S05]  /*e8f0*/  @!P0 BRA `(.L_x_53) ;  /* 0x0000000000048947 */ /* 0x004fea0003800000 */
[----:B------:R2:W5:Y:S02]  /*e900*/  LDG.E.LTC128B.U16 R153, desc[UR36][R12.64+0x22] ;  /* 0x000022240c997981 */ /* 0x000564000c1e1520 */
.L_x_53:
[----:B------:R-:W-:Y:S05]  /*e910*/  BSYNC B1 ;  /* 0x0000000000017941 */ /* 0x000fea0003800000 */
.L_x_52:
[----:B------:R-:W3:Y:S01]  /*e920*/  LDL.LU R161, [R1+0x42c] ;  /* 0x00042c0001a17983 */ /* 0x000ee20000300800 */
[----:B-----5:R-:W-:Y:S01]  /*e930*/  IMAD.U32 R157, R153, 0x10000, RZ ;  /* 0x00010000999d7824 */ /* 0x020fe200078e00ff */
[----:B------:R-:W-:Y:S01]  /*e940*/  ISETP.GT.AND P2, PT, R3, 0x18, PT ;  /* 0x000000180300780c */ /* 0x000fe20003f44270 */
[----:B------:R-:W-:Y:S01]  /*e950*/  BSSY B1, `(.L_x_54) ;  /* 0x000000a000017945 */ /* 0x000fe20003800000 */
[----:B------:R-:W-:Y:S01]  /*e960*/  LOP3.LUT R18, R18, 0xfbffffff, RZ, 0xc0, !PT ;  /* 0xfbffffff12127812 */ /* 0x000fe200078ec0ff */
[----:B------:R-:W-:-:S10]  /*e970*/  FMUL R157, R157, R16 ;  /* 0x000000109d9d7220 */ /* 0x000fd40000400000 */
[----:B------:R-:W-:Y:S01]  /*e980*/  @P2 LOP3.LUT R18, R18, 0x4000000, RZ, 0xfc, !PT ;  /* 0x0400000012122812 */ /* 0x000fe200078efcff */
[----:B---3--:R-:W-:-:S05]  /*e990*/  FFMA R157, R161, R2, R157 ;  /* 0x00000002a19d7223 */ /* 0x008fca000000009d */
[----:B------:R-:W-:-:S05]  /*e9a0*/  F2FP.BF16.F32.PACK_AB R157, RZ, R157 ;  /* 0x0000009dff9d723e */ /* 0x000fca00000010ff */
[----:B------:R3:W-:Y:S01]  /*e9b0*/  @P0 STG.E.U16 desc[UR36][R6.64+0x22], R157 ;  /* 0x0000229d06000986 */ /* 0x0007e2000c101524 */
[----:B------:R-:W-:-:S13]  /*e9c0*/  ISETP.GT.AND P0, PT, R0, RZ, P2 ;  /* 0x000000ff0000720c */ /* 0x000fda0001704270 */
[----:B---3--:R-:W-:Y:S05]  /*e9d0*/  @!P0 BRA `(.L_x_55) ;  /* 0x0000000000048947 */ /* 0x008fea0003800000 */
[----:B------:R3:W5:Y:S02]  /*e9e0*/  LDG.E.LTC128B.U16 R153, desc[UR36][R14.64+0x30] ;  /* 0x000030240e997981 */ /* 0x000764000c1e1520 */
.L_x_55:
[----:B------:R-:W-:Y:S05]  /*e9f0*/  BSYNC B1 ;  /* 0x0000000000017941 */ /* 0x000fea0003800000 */
.L_x_54:
[----:B------:R-:W2:Y:S01]  /*ea00*/  LDL.LU R161, [R1+0x430] ;  /* 0x0004300001a17983 */ /* 0x000ea20000300800 */
[----:B-----5:R-:W-:Y:S01]  /*ea10*/  IMAD.U32 R157, R153, 0x10000, RZ ;  /* 0x00010000999d7824 */ /* 0x020fe200078e00ff */
[----:B------:R-:W-:Y:S01]  /*ea20*/  ISETP.GT.AND P1, PT, R3, 0x19, PT ;  /* 0x000000190300780c */ /* 0x000fe20003f24270 */
[----:B------:R-:W-:Y:S01]  /*ea30*/  BSSY B1, `(.L_x_56) ;  /* 0x000000a000017945 */ /* 0x000fe20003800000 */
[----:B------:R-:W-:Y:S01]  /*ea40*/  LOP3.LUT R18, R18, 0xfdffffff, RZ, 0xc0, !PT ;  /* 0xfdffffff12127812 */ /* 0x000fe200078ec0ff */
[----:B------:R-:W-:-:S10]  /*ea50*/  FMUL R157, R157, R16 ;  /* 0x000000109d9d7220 */ /* 0x000fd40000400000 */
[----:B------:R-:W-:Y:S01]  /*ea60*/  @P1 LOP3.LUT R18, R18, 0x2000000, RZ, 0xfc, !PT ;  /* 0x0200000012121812 */ /* 0x000fe200078efcff */
[----:B--2---:R-:W-:-:S05]  /*ea70*/  FFMA R157, R161, R2, R157 ;  /* 0x00000002a19d7223 */ /* 0x004fca000000009d */
[----:B------:R-:W-:-:S05]  /*ea80*/  F2FP.BF16.F32.PACK_AB R157, RZ, R157 ;  /* 0x0000009dff9d723e */ /* 0x000fca00000010ff */
[----:B------:R2:W-:Y:S01]  /*ea90*/  @P0 STG.E.U16 desc[UR36][R4.64+0x30], R157 ;  /* 0x0000309d04000986 */ /* 0x0005e2000c101524 */
[----:B------:R-:W-:-:S13]  /*eaa0*/  ISETP.GT.AND P0, PT, R0, RZ, P1 ;  /* 0x000000ff0000720c */ /* 0x000fda0000f04270 */
[----:B--2---:R-:W-:Y:S05]  /*eab0*/  @!P0 BRA `(.L_x_57) ;  /* 0x0000000000048947 */ /* 0x004fea0003800000 */
[----:B------:R2:W5:Y:S02]  /*eac0*/  LDG.E.LTC128B.U16 R153, desc[UR36][R14.64+0x32] ;  /* 0x000032240e997981 */ /* 0x000564000c1e1520 */
.L_x_57:
[----:B------:R-:W-:Y:S05]  /*ead0*/  BSYNC B1 ;  /* 0x0000000000017941 */ /* 0x000fea0003800000 */
.L_x_56:
[----:B------:R-:W3:Y:S01]  /*eae0*/  LDL.LU R161, [R1+0x434] ;  /* 0x0004340001a17983 */ /* 0x000ee20000300800 */
[----:B-----5:R-:W-:Y:S01]  /*eaf0*/  IMAD.U32 R157, R153, 0x10000, RZ ;  /* 0x00010000999d7824 */ /* 0x020fe200078e00ff */
[----:B------:R-:W-:Y:S03]  /*eb00*/  BSSY B1, `(.L_x_58) ;  /* 0x0000008000017945 */ /* 0x000fe60003800000 */
[----:B------:R-:W-:-:S04]  /*eb10*/  FMUL R157, R157, R16 ;  /* 0x000000109d9d7220 */ /* 0x000fc80000400000 */
[----:B---3--:R-:W-:-:S05]  /*eb20*/  FFMA R157, R161, R2, R157 ;  /* 0x00000002a19d7223 */ /* 0x008fca000000009d */
[----:B------:R-:W-:-:S05]  /*eb30*/  F2FP.BF16.F32.PACK_AB R157, RZ, R157 ;  /* 0x0000009dff9d723e */ /* 0x000fca00000010ff */
[----:B------:R3:W-:Y:S01]  /*eb40*/  @P0 STG.E.U16 desc[UR36][R4.64+0x32], R157 ;  /* 0x0000329d04000986 */ /* 0x0007e2000c101524 */
[----:B------:R-:W-:-:S13]  /*eb50*/  ISETP.GT.AND P0, PT, R0, 0x8, P2 ;  /* 0x000000080000780c */ /* 0x000fda0001704270 */
[----:B---3--:R-:W-:Y:S05]  /*eb60*/  @!P0 BRA `(.L_x_59) ;  /* 0x0000000000048947 */ /* 0x008fea0003800000 */
[----:B------:R3:W5:Y:S02]  /*eb70*/  LDG.E.LTC128B.U16 R153, desc[UR36][R12.64+0x30] ;  /* 0x000030240c997981 */ /* 0x000764000c1e1520 */
.L_x_59:
[----:B------:R-:W-:Y:S05]  /*eb80*/  BSYNC B1 ;  /* 0x0000000000017941 */ /* 0x000fea0003800000 */
.L_x_58:
        /* <DEDUP_REMOVED lines=10> */
.L_x_61:
[----:B------:R-:W-:Y:S05]  /*ec30*/  BSYNC B1 ;  /* 0x0000000000017941 */ /* 0x000fea0003800000 */
.L_x_60:
        /* <DEDUP_REMOVED lines=13> */
.L_x_63:
[----:B------:R-:W-:Y:S05]  /*ed10*/  BSYNC B1 ;  /* 0x0000000000017941 */ /* 0x000fea0003800000 */
.L_x_62:
        /* <DEDUP_REMOVED lines=13> */
.L_x_65:
[----:B------:R-:W-:Y:S05]  /*edf0*/  BSYNC B1 ;  /* 0x0000000000017941 */ /* 0x000fea0003800000 */
.L_x_64:
        /* <DEDUP_REMOVED lines=10> */
.L_x_67:
[----:B------:R-:W-:Y:S05]  /*eea0*/  BSYNC B1 ;  /* 0x0000000000017941 */ /* 0x000fea0003800000 */
.L_x_66:
        /* <DEDUP_REMOVED lines=10> */
.L_x_69:
[----:B------:R-:W-:Y:S05]  /*ef50*/  BSYNC B1 ;  /* 0x0000000000017941 */ /* 0x000fea0003800000 */
.L_x_68:
        /* <DEDUP_REMOVED lines=13> */
.L_x_71:
[----:B------:R-:W-:Y:S05]  /*f030*/  BSYNC B1 ;  /* 0x0000000000017941 */ /* 0x000fea0003800000 */
.L_x_70:
        /* <DEDUP_REMOVED lines=13> */
.L_x_73:
[----:B------:R-:W-:Y:S05]  /*f110*/  BSYNC B1 ;  /* 0x0000000000017941 */ /* 0x000fea0003800000 */
.L_x_72:
        /* <DEDUP_REMOVED lines=10> */
.L_x_75:
[----:B------:R-:W-:Y:S05]  /*f1c0*/  BSYNC B1 ;  /* 0x0000000000017941 */ /* 0x000fea0003800000 */
.L_x_74:
        /* <DEDUP_REMOVED lines=10> */
.L_x_77:
[----:B------:R-:W-:Y:S05]  /*f270*/  BSYNC B1 ;  /* 0x0000000000017941 */ /* 0x000fea0003800000 */
.L_x_76:
        /* <DEDUP_REMOVED lines=13> */
.L_x_79:
[----:B------:R-:W-:Y:S05]  /*f350*/  BSYNC B1 ;  /* 0x0000000000017941 */ /* 0x000fea0003800000 */
.L_x_78:
[----:B------:R-:W2:Y:S01]  /*f360*/  LDL.LU R164, [R1+0x460] ;  /* 0x0004600001a47983 */ /* 0x000ea20000300800 */
[----:B-----5:R-:W-:Y:S01]  /*f370*/  IMAD.U32 R157, R153, 0x10000, RZ ;  /* 0x00010000999d7824 */ /* 0x020fe200078e00ff */
[----:B------:R-:W-:Y:S01]  /*f380*/  ISETP.GT.AND P1, PT, R3, 0x31, PT ;  /* 0x000000310300780c */ /* 0x000fe20003f24270 */
[----:B------:R-:W-:Y:S01]  /*f390*/  BSSY B1, `(.L_x_80) ;  /* 0x000000b000017945 */ /* 0x000fe20003800000 */
[----:B------:R-:W-:Y:S01]  /*f3a0*/  LOP3.LUT R18, R18, 0xfff7ffff, RZ, 0xc0, !PT ;  /* 0xfff7ffff12127812 */ /* 0x000fe200078ec0ff */
[----:B------:R-:W-:Y:S01]  /*f3b0*/  FMUL R157, R157, R16 ;  /* 0x000000109d9d7220 */ /* 0x000fe20000400000 */
[----:B------:R-:W-:-:S09]  /*f3c0*/  PRMT R161, R153, 0x7610, R161 ;  /* 0x0000761099a17816 */ /* 0x000fd200000000a1 */
[----:B------:R-:W-:Y:S01]  /*f3d0*/  @P1 LOP3.LUT R18, R18, 0x80000, RZ, 0xfc, !PT ;  /* 0x0008000012121812 */ /* 0x000fe200078efcff */
[----:B--2---:R-:W-:-:S05]  /*f3e0*/  FFMA R157, R164, R2, R157 ;  /* 0x00000002a49d7223 */ /* 0x004fca000000009d */
[----:B------:R-:W-:-:S05]  /*f3f0*/  F2FP.BF16.F32.PACK_AB R157, RZ, R157 ;  /* 0x0000009dff9d723e */ /* 0x000fca00000010ff */
[----:B------:R2:W-:Y:S01]  /*f400*/  @P0 STG.E.U16 desc[UR36][R4.64+0x60], R157 ;  /* 0x0000609d04000986 */ /* 0x0005e2000c101524 */
[----:B------:R-:W-:-:S13]  /*f410*/  ISETP.GT.AND P0, PT, R0, RZ, P1 ;  /* 0x000000ff0000720c */ /* 0x000fda0000f04270 */
[----:B--2---:R-:W-:Y:S05]  /*f420*/  @!P0 BRA `(.L_x_81) ;  /* 0x0000000000048947 */ /* 0x004fea0003800000 */
[----:B------:R2:W5:Y:S02]  /*f430*/  LDG.E.LTC128B.U16 R161, desc[UR36][R14.64+0x62] ;  /* 0x000062240ea17981 */ /* 0x000564000c1e1520 */
.L_x_81:
[----:B------:R-:W-:Y:S05]  /*f440*/  BSYNC B1 ;  /* 0x0000000000017941 */ /* 0x000fea0003800000 */
.L_x_80:
[----:B------:R-:W3:Y:S01]  /*f450*/  LDL.LU R157, [R1+0x464] ;  /* 0x00046400019d7983 */ /* 0x000ee20000300800 */
[----:B-----5:R-:W-:Y:S01]  /*f460*/  IMAD.U32 R153, R161, 0x10000, RZ ;  /* 0x00010000a1997824 */ /* 0x020fe200078e00ff */
[----:B------:R-:W-:Y:S03]  /*f470*/  BSSY B1, `(.L_x_82) ;  /* 0x0000023000017945 */ /* 0x000fe60003800000 */
[----:B------:R-:W-:-:S04]  /*f480*/  FMUL R153, R153, R16 ;  /* 0x0000001099997220 */ /* 0x000fc80000400000 */
[----:B---3--:R-:W-:-:S05]  /*f490*/  FFMA R153, R157, R2, R153 ;  /* 0x000000029d997223 */ /* 0x008fca0000000099 */
[----:B------:R-:W-:-:S05]  /*f4a0*/  F2FP.BF16.F32.PACK_AB R153, RZ, R153 ;  /* 0x00000099ff99723e */ /* 0x000fca00000010ff */
[----:B------:R3:W-:Y:S02]  /*f4b0*/  @P0 STG.E.U16 desc[UR36][R4.64+0x62], R153 ;  /* 0x0000629904000986 */ /* 0x0007e4000c101524 */
[----:B---3--:R-:W-:-:S05]  /*f4c0*/  IADD3 R153, P0, R156, 0x80, RZ ;  /* 0x000000809c997810 */ /* 0x008fca0007f1e0ff */
[----:B------:R-:W-:Y:S02]  /*f4d0*/  IMAD.X R155, RZ, RZ, UR7, P0 ;  /* 0x00000007ff9b7e24 */ /* 0x000fe400080e06ff */
[----:B------:R-:W-:-:S04]  /*f4e0*/  IMAD.WIDE.U32 R156, R153, R8, R22 ;  /* 0x00000008999c7225 */ /* 0x000fc800078e0016 */
[----:B------:R-:W-:Y:S01]  /*f4f0*/  IMAD R155, R155, R8, RZ ;  /* 0x000000089b9b7224 */ /* 0x000fe200078e02ff */
[----:B------:R-:W-:Y:S01]  /*f500*/  LEA R164, P0, R156, R20, 0x1 ;  /* 0x000000149ca47211 */ /* 0x000fe200078008ff */
[----:B------:R-:W-:-:S04]  /*f510*/  IMAD.WIDE.U32 R158, R153, R8, R158 ;  /* 0x00000008999e7225 */ /* 0x000fc800078e009e */
[----:B------:R-:W-:-:S04]  /*f520*/  IMAD R155, R153, R9, R155 ;  /* 0x00000009999b7224 */ /* 0x000fc800078e029b */
[----:B------:R-:W-:Y:S02]  /*f530*/  IMAD.IADD R9, R157, 0x1, R155 ;  /* 0x000000019d097824 */ /* 0x000fe400078e029b */
[----:B------:R-:W-:-:S03]  /*f540*/  IMAD.IADD R22, R155, 0x1, R159 ;  /* 0x000000019b167824 */ /* 0x000fc600078e029f */
[----:B------:R-:W-:Y:S01]  /*f550*/  LEA.HI.X R165, R156, R21, R9, 0x1, P0 ;  /* 0x000000159ca57211 */ /* 0x000fe200000f0c09 */
[----:B------:R-:W-:Y:S01]  /*f560*/  IMAD.WIDE.U32 R8, R153, R8, R10 ;  /* 0x0000000899087225 */ /* 0x000fe200078e000a */
[----:B------:R-:W-:-:S03]  /*f570*/  IADD3 R156, P0, R10, R158, RZ ;  /* 0x0000009e0a9c7210 */ /* 0x000fc60007f1e0ff */
[----:B------:R-:W-:Y:S02]  /*f580*/  IMAD.IADD R9, R155, 0x1, R9 ;  /* 0x000000019b097824 */ /* 0x000fe400078e0209 */
[----:B------:R-:W-:Y:S02]  /*f590*/  IMAD.X R157, R11, 0x1, R22, P0 ;  /* 0x000000010b9d7824 */ /* 0x000fe400000e0616 */
[----:B------:R-:W-:-:S04]  /*f5a0*/  IMAD.WIDE.U32 R8, R152, UR43, R8 ;  /* 0x0000002b98087c25 */ /* 0x000fc8000f8e0008 */
[----:B------:R-:W-:Y:S01]  /*f5b0*/  IMAD.IADD R9, R160, 0x1, R9 ;  /* 0x00000001a0097824 */ /* 0x000fe200078e0209 */
[----:B------:R-:W-:Y:S01]  /*f5c0*/  LEA R10, P0, R8, R20, 0x1 ;  /* 0x00000014080a7211 */ /* 0x000fe200078008ff */
[----:B------:R-:W-:-:S03]  /*f5d0*/  IMAD.WIDE.U32 R152, R152, UR43, R156 ;  /* 0x0000002b98987c25 */ /* 0x000fc6000f8e009c */
[----:B------:R-:W-:Y:S01]  /*f5e0*/  LEA.HI.X R11, R8, R21, R9, 0x1, P0 ;  /* 0x00000015080b7211 */ /* 0x000fe200000f0c09 */
[----:B------:R-:W-:Y:S01]  /*f5f0*/  IMAD.IADD R160, R160, 0x1, R153 ;  /* 0x00000001a0a07824 */ /* 0x000fe200078e0299 */
[----:B------:R-:W-:-:S04]  /*f600*/  LEA R8, P0, R152, R20, 0x1 ;  /* 0x0000001498087211 */ /* 0x000fc800078008ff */
[----:B------:R-:W-:Y:S02]  /*f610*/  LEA.HI.X R9, R152, R21, R160, 0x1, P0 ;  /* 0x0000001598097211 */ /* 0x000fe400000f0ca0 */
[----:B------:R-:W-:-:S05]  /*f620*/  IADD3 R154, P0, R154, R158, RZ ;  /* 0x0000009e9a9a7210 */ /* 0x000fca0007f1e0ff */
[----:B------:R-:W-:Y:S01]  /*f630*/  IMAD.X R22, R22, 0x1, R23, P0 ;  /* 0x0000000116167824 */ /* 0x000fe200000e0617 */
[C---:B------:R-:W-:Y:S02]  /*f640*/  LEA R156, P0, R154.reuse, R20, 0x1 ;  /* 0x000000149a9c7211 */ /* 0x040fe400078008ff */
[----:B------:R-:W-:Y:S02]  /*f650*/  PRMT R20, R161, 0x7610, R20 ;  /* 0x00007610a1147816 */ /* 0x000fe40000000014 */
[----:B------:R-:W-:Y:S02]  /*f660*/  LEA.HI.X R157, R154, R21, R22, 0x1, P0 ;  /* 0x000000159a9d7211 */ /* 0x000fe400000f0c16 */
[----:B------:R-:W-:-:S13]  /*f670*/  ISETP.GT.AND P0, PT, R0, 0x8, P2 ;  /* 0x000000080000780c */ /* 0x000fda0001704270 */
[----:B------:R-:W-:Y:S05]  /*f680*/  @!P0 BRA `(.L_x_83) ;  /* 0x0000000000048947 */ /* 0x000fea0003800000 */
[----:B------:R3:W5:Y:S02]  /*f690*/  LDG.E.LTC128B.U16 R20, desc[UR36][R12.64+0x60] ;  /* 0x000060240c147981 */ /* 0x000764000c1e1520 */
.L_x_83:
[----:B------:R-:W-:Y:S05]  /*f6a0*/  BSYNC B1 ;  /* 0x0000000000017941 */ /* 0x000fea0003800000 */
.L_x_82:
        /* <DEDUP_REMOVED lines=10> */
.L_x_85:
[----:B------:R-:W-:Y:S05]  /*f750*/  BSYNC B1 ;  /* 0x0000000000017941 */ /* 0x000fea0003800000 */
.L_x_84:
        /* <DEDUP_REMOVED lines=13> */
.L_x_87:
[----:B------:R-:W-:Y:S05]  /*f830*/  BSYNC B1 ;  /* 0x0000000000017941 */ /* 0x000fea0003800000 */
.L_x_86:
        /* <DEDUP_REMOVED lines=13> */
.L_x_89:
[----:B------:R-:W-:Y:S05]  /*f910*/  BSYNC B1 ;  /* 0x0000000000017941 */ /* 0x000fea0003800000 */
.L_x_88:
        /* <DEDUP_REMOVED lines=10> */
.L_x_91:
[----:B------:R-:W-:Y:S05]  /*f9c0*/  BSYNC B1 ;  /* 0x0000000000017941 */ /* 0x000fea0003800000 */
.L_x_90:
        /* <DEDUP_REMOVED lines=10> */
.L_x_93:
[----:B------:R-:W-:Y:S05]  /*fa70*/  BSYNC B1 ;  /* 0x0000000000017941 */ /* 0x000fea0003800000 */
.L_x_92:
        /* <DEDUP_REMOVED lines=13> */
.L_x_95:
[----:B------:R-:W-:Y:S05]  /*fb50*/  BSYNC B1 ;  /* 0x0000000000017941 */ /* 0x000fea0003800000 */
.L_x_94:
        /* <DEDUP_REMOVED lines=13> */
.L_x_97:
[----:B------:R-:W-:Y:S05]  /*fc30*/  BSYNC B1 ;  /* 0x0000000000017941 */ /* 0x000fea0003800000 */
.L_x_96:
        /* <DEDUP_REMOVED lines=10> */
.L_x_99:
[----:B------:R-:W-:Y:S05]  /*fce0*/  BSYNC B1 ;  /* 0x0000000000017941 */ /* 0x000fea0003800000 */
.L_x_98:
        /* <DEDUP_REMOVED lines=10> */
.L_x_101:
[----:B------:R-:W-:Y:S05]  /*fd90*/  BSYNC B1 ;  /* 0x0000000000017941 */ /* 0x000fea0003800000 */
.L_x_100:
        /* <DEDUP_REMOVED lines=13> */
.L_x_103:
[----:B------:R-:W-:Y:S05]  /*fe70*/  BSYNC B1 ;  /* 0x0000000000017941 */ /* 0x000fea0003800000 */
.L_x_102:
        /* <DEDUP_REMOVED lines=13> */
.L_x_105:
[----:B------:R-:W-:Y:S05]  /*ff50*/  BSYNC B1 ;  /* 0x0000000000017941 */ /* 0x000fea0003800000 */
.L_x_104:
        /* <DEDUP_REMOVED lines=10> */
.L_x_107:
[----:B------:R-:W-:Y:S05]  /*10000*/  BSYNC B1 ;  /* 0x0000000000017941 */ /* 0x000fea0003800000 */
.L_x_106:
        /* <DEDUP_REMOVED lines=10> */
.L_x_109:
[----:B------:R-:W-:Y:S05]  /*100b0*/  BSYNC B1 ;  /* 0x0000000000017941 */ /* 0x000fea0003800000 */
.L_x_108:
        /* <DEDUP_REMOVED lines=13> */
.L_x_111:
[----:B------:R-:W-:Y:S05]  /*10190*/  BSYNC B1 ;  /* 0x0000000000017941 */ /* 0x000fea0003800000 */
.L_x_110:
        /* <DEDUP_REMOVED lines=13> */
.L_x_113:
[----:B------:R-:W-:Y:S05]  /*10270*/  BSYNC B1 ;  /* 0x0000000000017941 */ /* 0x000fea0003800000 */
.L_x_112:
        /* <DEDUP_REMOVED lines=10> */
.L_x_115:
[----:B------:R-:W-:Y:S05]  /*10320*/  BSYNC B1 ;  /* 0x0000000000017941 */ /* 0x000fea0003800000 */
.L_x_114:
        /* <DEDUP_REMOVED lines=10> */
.L_x_117:
[----:B------:R-:W-:Y:S05]  /*103d0*/  BSYNC B1 ;  /* 0x0000000000017941 */ /* 0x000fea0003800000 */
.L_x_116:
        /* <DEDUP_REMOVED lines=13> */
.L_x_119:
[----:B------:R-:W-:Y:S05]  /*104b0*/  BSYNC B1 ;  /* 0x0000000000017941 */ /* 0x000fea0003800000 */
.L_x_118:
        /* <DEDUP_REMOVED lines=13> */
.L_x_121:
[----:B------:R-:W-:Y:S05]  /*10590*/  BSYNC B1 ;  /* 0x0000000000017941 */ /* 0x000fea0003800000 */
.L_x_120:
        /* <DEDUP_REMOVED lines=10> */
.L_x_123:
[----:B------:R-:W-:Y:S05]  /*10640*/  BSYNC B1 ;  /* 0x0000000000017941 */ /* 0x000fea0003800000 */
.L_x_122:
        /* <DEDUP_REMOVED lines=10> */
.L_x_125:
[----:B------:R-:W-:Y:S05]  /*106f0*/  BSYNC B1 ;  /* 0x0000000000017941 */ /* 0x000fea0003800000 */
.L_x_124:
        /* <DEDUP_REMOVED lines=13> */
.L_x_127:
[----:B------:R-:W-:Y:S05]  /*107d0*/  BSYNC B1 ;  /* 0x0000000000017941 */ /* 0x000fea0003800000 */
.L_x_126:
        /* <DEDUP_REMOVED lines=13> */
.L_x_129:
[----:B------:R-:W-:Y:S05]  /*108b0*/  BSYNC B1 ;  /* 0x0000000000017941 */ /* 0x000fea0003800000 */
.L_x_128:
        /* <DEDUP_REMOVED lines=10> */
.L_x_131:
[----:B------:R-:W-:Y:S05]  /*10960*/  BSYNC B1 ;  /* 0x0000000000017941 */ /* 0x000fea0003800000 */
.L_x_130:
        /* <DEDUP_REMOVED lines=10> */
.L_x_133:
[----:B------:R-:W-:Y:S05]  /*10a10*/  BSYNC B1 ;  /* 0x0000000000017941 */ /* 0x000fea0003800000 */
.L_x_132:
        /* <DEDUP_REMOVED lines=13> */
.L_x_135:
[----:B------:R-:W-:Y:S05]  /*10af0*/  BSYNC B1 ;  /* 0x0000000000017941 */ /* 0x000fea0003800000 */
.L_x_134:
        /* <DEDUP_REMOVED lines=13> */
.L_x_137:
[----:B------:R-:W-:Y:S05]  /*10bd0*/  BSYNC B1 ;  /* 0x0000000000017941 */ /* 0x000fea0003800000 */
.L_x_136:
        /* <DEDUP_REMOVED lines=10> */
.L_x_139:
[----:B------:R-:W-:Y:S05]  /*10c80*/  BSYNC B1 ;  /* 0x0000000000017941 */ /* 0x000fea0003800000 */
.L_x_138:
        /* <DEDUP_REMOVED lines=10> */
.L_x_141:
[----:B------:R-:W-:Y:S05]  /*10d30*/  BSYNC B1 ;  /* 0x0000000000017941 */ /* 0x000fea0003800000 */
.L_x_140:
        /* <DEDUP_REMOVED lines=13> */
.L_x_143:
[----:B------:R-:W-:Y:S05]  /*10e10*/  BSYNC B1 ;  /* 0x0000000000017941 */ /* 0x000fea0003800000 */
.L_x_142:
        /* <DEDUP_REMOVED lines=13> */
.L_x_145:
[----:B------:R-:W-:Y:S05]  /*10ef0*/  BSYNC B1 ;  /* 0x0000000000017941 */ /* 0x000fea0003800000 */
.L_x_144:
        /* <DEDUP_REMOVED lines=10> */
.L_x_147:
[----:B------:R-:W-:Y:S05]  /*10fa0*/  BSYNC B1 ;  /* 0x0000000000017941 */ /* 0x000fea0003800000 */
.L_x_146:
        /* <DEDUP_REMOVED lines=10> */
.L_x_149:
[----:B------:R-:W-:Y:S05]  /*11050*/  BSYNC B1 ;  /* 0x0000000000017941 */ /* 0x000fea0003800000 */
.L_x_148:
        /* <DEDUP_REMOVED lines=13> */
.L_x_151:
[----:B------:R-:W-:Y:S05]  /*11130*/  BSYNC B1 ;  /* 0x0000000000017941 */ /* 0x000fea0003800000 */
.L_x_150:
        /* <DEDUP_REMOVED lines=13> */
.L_x_153:
[----:B------:R-:W-:Y:S05]  /*11210*/  BSYNC B1 ;  /* 0x0000000000017941 */ /* 0x000fea0003800000 */
.L_x_152:
        /* <DEDUP_REMOVED lines=10> */
.L_x_155:
[----:B------:R-:W-:Y:S05]  /*112c0*/  BSYNC B1 ;  /* 0x0000000000017941 */ /* 0x000fea0003800000 */
.L_x_154:
        /* <DEDUP_REMOVED lines=10> */
.L_x_157:
[----:B------:R-:W-:Y:S05]  /*11370*/  BSYNC B1 ;  /* 0x0000000000017941 */ /* 0x000fea0003800000 */
.L_x_156:
        /* <DEDUP_REMOVED lines=13> */
.L_x_159:
[----:B------:R-:W-:Y:S05]  /*11450*/  BSYNC B1 ;  /* 0x0000000000017941 */ /* 0x000fea0003800000 */
.L_x_158:
        /* <DEDUP_REMOVED lines=13> */
.L_x_161:
[----:B------:R-:W-:Y:S05]  /*11530*/  BSYNC B1 ;  /* 0x0000000000017941 */ /* 0x000fea0003800000 */
.L_x_160:
        /* <DEDUP_REMOVED lines=10> */
.L_x_163:
[----:B------:R-:W-:Y:S05]  /*115e0*/  BSYNC B1 ;  /* 0x0000000000017941 */ /* 0x000fea0003800000 */
.L_x_162:
        /* <DEDUP_REMOVED lines=10> */
.L_x_165:
[----:B------:R-:W-:Y:S05]  /*11690*/  BSYNC B1 ;  /* 0x0000000000017941 */ /* 0x000fea0003800000 */
.L_x_164:
        /* <DEDUP_REMOVED lines=13> */
.L_x_167:
[----:B------:R-:W-:Y:S05]  /*11770*/  BSYNC B1 ;  /* 0x0000000000017941 */ /* 0x000fea0003800000 */
.L_x_166:
        /* <DEDUP_REMOVED lines=13> */
.L_x_169:
[----:B------:R-:W-:Y:S05]  /*11850*/  BSYNC B1 ;  /* 0x0000000000017941 */ /* 0x000fea0003800000 */
.L_x_168:
        /* <DEDUP_REMOVED lines=10> */
.L_x_171:
[----:B------:R-:W-:Y:S05]  /*11900*/  BSYNC B1 ;  /* 0x0000000000017941 */ /* 0x000fea0003800000 */
.L_x_170:
        /* <DEDUP_REMOVED lines=10> */
.L_x_173:
[----:B------:R-:W-:Y:S05]  /*119b0*/  BSYNC B1 ;  /* 0x0000000000017941 */ /* 0x000fea0003800000 */
.L_x_172:
        /* <DEDUP_REMOVED lines=13> */
.L_x_175:
[----:B------:R-:W-:Y:S05]  /*11a90*/  BSYNC B1 ;  /* 0x0000000000017941 */ /* 0x000fea0003800000 */
.L_x_174:
        /* <DEDUP_REMOVED lines=13> */
.L_x_177:
[----:B------:R-:W-:Y:S05]  /*11b70*/  BSYNC B1 ;  /* 0x0000000000017941 */ /* 0x000fea0003800000 */
.L_x_176:
        /* <DEDUP_REMOVED lines=10> */
.L_x_179:
[----:B------:R-:W-:Y:S05]  /*11c20*/  BSYNC B1 ;  /* 0x0000000000017941 */ /* 0x000fea0003800000 */
.L_x_178:
        /* <DEDUP_REMOVED lines=10> */
.L_x_181:
[----:B------:R-:W-:Y:S05]  /*11cd0*/  BSYNC B1 ;  /* 0x0000000000017941 */ /* 0x000fea0003800000 */
.L_x_180:
        /* <DEDUP_REMOVED lines=13> */
.L_x_183:
[----:B------:R-:W-:Y:S05]  /*11db0*/  BSYNC B1 ;  /* 0x0000000000017941 */ /* 0x000fea0003800000 */
.L_x_182:
        /* <DEDUP_REMOVED lines=13> */
.L_x_185:
[----:B------:R-:W-:Y:S05]  /*11e90*/  BSYNC B1 ;  /* 0x0000000000017941 */ /* 0x000fea0003800000 */
.L_x_184:
        /* <DEDUP_REMOVED lines=10> */
.L_x_187:
[----:B------:R-:W-:Y:S05]  /*11f40*/  BSYNC B1 ;  /* 0x0000000000017941 */ /* 0x000fea0003800000 */
.L_x_186:
        /* <DEDUP_REMOVED lines=10> */
.L_x_189:
[----:B------:R-:W-:Y:S05]  /*11ff0*/  BSYNC B1 ;  /* 0x0000000000017941 */ /* 0x000fea0003800000 */
.L_x_188:
        /* <DEDUP_REMOVED lines=13> */
.L_x_191:
[----:B------:R-:W-:Y:S05]  /*120d0*/  BSYNC B1 ;  /* 0x0000000000017941 */ /* 0x000fea0003800000 */
.L_x_190:
        /* <DEDUP_REMOVED lines=13> */
.L_x_193:
[----:B------:R-:W-:Y:S05]  /*121b0*/  BSYNC B1 ;  /* 0x0000000000017941 */ /* 0x000fea0003800000 */
.L_x_192:
        /* <DEDUP_REMOVED lines=10> */
.L_x_195:
[----:B------:R-:W-:Y:S05]  /*12260*/  BSYNC B1 ;  /* 0x0000000000017941 */ /* 0x000fea0003800000 */
.L_x_194:
        /* <DEDUP_REMOVED lines=10> */
.L_x_197:
[----:B------:R-:W-:Y:S05]  /*12310*/  BSYNC B1 ;  /* 0x0000000000017941 */ /* 0x000fea0003800000 */
.L_x_196:
        /* <DEDUP_REMOVED lines=13> */
.L_x_199:
[----:B------:R-:W-:Y:S05]  /*123f0*/  BSYNC B1 ;  /* 0x0000000000017941 */ /* 0x000fea0003800000 */
.L_x_198:
        /* <DEDUP_REMOVED lines=13> */
.L_x_201:
[----:B------:R-:W-:Y:S05]  /*124d0*/  BSYNC B1 ;  /* 0x0000000000017941 */ /* 0x000fea0003800000 */
.L_x_200:
        /* <DEDUP_REMOVED lines=10> */
.L_x_203:
[----:B------:R-:W-:Y:S05]  /*12580*/  BSYNC B1 ;  /* 0x0000000000017941 */ /* 0x000fea0003800000 */
.L_x_202:
        /* <DEDUP_REMOVED lines=10> */
.L_x_205:
[----:B------:R-:W-:Y:S05]  /*12630*/  BSYNC B1 ;  /* 0x0000000000017941 */ /* 0x000fea0003800000 */
.L_x_204:
        /* <DEDUP_REMOVED lines=13> */
.L_x_207:
[----:B------:R-:W-:Y:S05]  /*12710*/  BSYNC B1 ;  /* 0x0000000000017941 */ /* 0x000fea0003800000 */
.L_x_206:
        /* <DEDUP_REMOVED lines=13> */
.L_x_209:
[----:B------:R-:W-:Y:S05]  /*127f0*/  BSYNC B1 ;  /* 0x0000000000017941 */ /* 0x000fea0003800000 */
.L_x_208:
        /* <DEDUP_REMOVED lines=10> */
.L_x_211:
[----:B------:R-:W-:Y:S05]  /*128a0*/  BSYNC B1 ;  /* 0x0000000000017941 */ /* 0x000fea0003800000 */
.L_x_210:
        /* <DEDUP_REMOVED lines=10> */
.L_x_213:
[----:B------:R-:W-:Y:S05]  /*12950*/  BSYNC B1 ;  /* 0x0000000000017941 */ /* 0x000fea0003800000 */
.L_x_212:
        /* <DEDUP_REMOVED lines=13> */
.L_x_215:
[----:B------:R-:W-:Y:S05]  /*12a30*/  BSYNC B1 ;  /* 0x0000000000017941 */ /* 0x000fea0003800000 */
.L_x_214:
        /* <DEDUP_REMOVED lines=13> */
.L_x_217:
[----:B------:R-:W-:Y:S05]  /*12b10*/  BSYNC B1 ;  /* 0x0000000000017941 */ /* 0x000fea0003800000 */
.L_x_216:
        /* <DEDUP_REMOVED lines=10> */
.L_x_219:
[----:B------:R-:W-:Y:S05]  /*12bc0*/  BSYNC B1 ;  /* 0x0000000000017941 */ /* 0x000fea0003800000 */
.L_x_218:
        /* <DEDUP_REMOVED lines=10> */
.L_x_221:
[----:B------:R-:W-:Y:S05]  /*12c70*/  BSYNC B1 ;  /* 0x0000000000017941 */ /* 0x000fea0003800000 */
.L_x_220:
        /* <DEDUP_REMOVED lines=13> */
.L_x_223:
[----:B------:R-:W-:Y:S05]  /*12d50*/  BSYNC B1 ;  /* 0x0000000000017941 */ /* 0x000fea0003800000 */
.L_x_222:
        /* <DEDUP_REMOVED lines=13> */
.L_x_225:
[----:B------:R-:W-:Y:S05]  /*12e30*/  BSYNC B1 ;  /* 0x0000000000017941 */ /* 0x000fea0003800000 */
.L_x_224:
        /* <DEDUP_REMOVED lines=10> */
.L_x_227:
[----:B------:R-:W-:Y:S05]  /*12ee0*/  BSYNC B1 ;  /* 0x0000000000017941 */ /* 0x000fea0003800000 */
.L_x_226:
        /* <DEDUP_REMOVED lines=10> */
.L_x_229:
[----:B------:R-:W-:Y:S05]  /*12f90*/  BSYNC B1 ;  /* 0x0000000000017941 */ /* 0x000fea0003800000 */
.L_x_228:
        /* <DEDUP_REMOVED lines=13> */
.L_x_231:
[----:B------:R-:W-:Y:S05]  /*13070*/  BSYNC B1 ;  /* 0x0000000000017941 */ /* 0x000fea0003800000 */
.L_x_230:
        /* <DEDUP_REMOVED lines=13> */
.L_x_233:
[----:B------:R-:W-:Y:S05]  /*13150*/  BSYNC B1 ;  /* 0x0000000000017941 */ /* 0x000fea0003800000 */
.L_x_232:
        /* <DEDUP_REMOVED lines=10> */
.L_x_235:
[----:B------:R-:W-:Y:S05]  /*13200*/  BSYNC B1 ;  /* 0x0000000000017941 */ /* 0x000fea0003800000 */
.L_x_234:
        /* <DEDUP_REMOVED lines=10> */
.L_x_237:
[----:B------:R-:W-:Y:S05]  /*132b0*/  BSYNC B1 ;  /* 0x0000000000017941 */ /* 0x000fea0003800000 */
.L_x_236:
        /* <DEDUP_REMOVED lines=13> */
.L_x_239:
[----:B------:R-:W-:Y:S05]  /*13390*/  BSYNC B1 ;  /* 0x0000000000017941 */ /* 0x000fea0003800000 */
.L_x_238:
        /* <DEDUP_REMOVED lines=13> */
.L_x_241:
[----:B------:R-:W-:Y:S05]  /*13470*/  BSYNC B1 ;  /* 0x0000000000017941 */ /* 0x000fea0003800000 */
.L_x_240:
        /* <DEDUP_REMOVED lines=10> */
.L_x_243:
[----:B------:R-:W-:Y:S05]  /*13520*/  BSYNC B1 ;  /* 0x0000000000017941 */ /* 0x000fea0003800000 */
.L_x_242:
        /* <DEDUP_REMOVED lines=10> */
.L_x_245:
[----:B------:R-:W-:Y:S05]  /*135d0*/  BSYNC B1 ;  /* 0x0000000000017941 */ /* 0x000fea0003800000 */
.L_x_244:
        /* <DEDUP_REMOVED lines=13> */
.L_x_247:
[----:B------:R-:W-:Y:S05]  /*136b0*/  BSYNC B1 ;  /* 0x0000000000017941 */ /* 0x000fea0003800000 */
.L_x_246:
        /* <DEDUP_REMOVED lines=13> */
.L_x_249:
[----:B------:R-:W-:Y:S05]  /*13790*/  BSYNC B1 ;  /* 0x0000000000017941 */ /* 0x000fea0003800000 */
.L_x_248:
        /* <DEDUP_REMOVED lines=10> */
.L_x_251:
[----:B------:R-:W-:Y:S05]  /*13840*/  BSYNC B1 ;  /* 0x0000000000017941 */ /* 0x000fea0003800000 */
.L_x_250:
        /* <DEDUP_REMOVED lines=10> */
.L_x_253:
[----:B------:R-:W-:Y:S05]  /*138f0*/  BSYNC B1 ;  /* 0x0000000000017941 */ /* 0x000fea0003800000 */
.L_x_252:
        /* <DEDUP_REMOVED lines=13> */
.L_x_255:
[----:B------:R-:W-:Y:S05]  /*139d0*/  BSYNC B1 ;  /* 0x0000000000017941 */ /* 0x000fea0003800000 */
.L_x_254:
        /* <DEDUP_REMOVED lines=13> */
.L_x_257:
[----:B------:R-:W-:Y:S05]  /*13ab0*/  BSYNC B1 ;  /* 0x0000000000017941 */ /* 0x000fea0003800000 */
.L_x_256:
        /* <DEDUP_REMOVED lines=10> */
.L_x_259:
[----:B------:R-:W-:Y:S05]  /*13b60*/  BSYNC B1 ;  /* 0x0000000000017941 */ /* 0x000fea0003800000 */
.L_x_258:
        /* <DEDUP_REMOVED lines=10> */
.L_x_261:
[----:B------:R-:W-:Y:S05]  /*13c10*/  BSYNC B1 ;  /* 0x0000000000017941 */ /* 0x000fea0003800000 */
.L_x_260:
        /* <DEDUP_REMOVED lines=13> */
.L_x_263:
[----:B------:R-:W-:Y:S05]  /*13cf0*/  BSYNC B1 ;  /* 0x0000000000017941 */ /* 0x000fea0003800000 */
.L_x_262:
        /* <DEDUP_REMOVED lines=13> */
.L_x_265:
[----:B------:R-:W-:Y:S05]  /*13dd0*/  BSYNC B1 ;  /* 0x0000000000017941 */ /* 0x000fea0003800000 */
.L_x_264:
        /* <DEDUP_REMOVED lines=10> */
.L_x_267:
[----:B------:R-:W-:Y:S05]  /*13e80*/  BSYNC B1 ;  /* 0x0000000000017941 */ /* 0x000fea0003800000 */
.L_x_266:
        /* <DEDUP_REMOVED lines=10> */
.L_x_269:
[----:B------:R-:W-:Y:S05]  /*13f30*/  BSYNC B1 ;  /* 0x0000000000017941 */ /* 0x000fea0003800000 */
.L_x_268:
[----:B------:R-:W3:Y:S01]  /*13f40*/  LDL.LU R22, [R1+0x5dc] ;  /* 0x0005dc0001167983 */ /* 0x000ee20000300800 */
[----:B-----5:R-:W-:Y:S01]  /*13f50*/  IMAD.U32 R21, R20, 0x10000, RZ ;  /* 0x0001000014157824 */ /* 0x020fe200078e00ff */
[----:B------:R-:W-:Y:S01]  /*13f60*/  ISETP.GT.AND P3, PT, R3, 0xf0, PT ;  /* 0x000000f00300780c */ /* 0x000fe20003f64270 */
[----:B------:R-:W-:Y:S02]  /*13f70*/  BSSY B1, `(.L_x_270) ;  /* 0x0000008000017945 */ /* 0x000fe40003800000 */
[----:B------:R-:W-:-:S04]  /*13f80*/  FMUL R21, R21, R16 ;  /* 0x0000001015157220 */ /* 0x000fc80000400000 */
[----:B---3--:R-:W-:-:S05]  /*13f90*/  FFMA R21, R22, R2, R21 ;  /* 0x0000000216157223 */ /* 0x008fca0000000015 */
[----:B------:R-:W-:-:S05]  /*13fa0*/  F2FP.BF16.F32.PACK_AB R21, RZ, R21 ;  /* 0x00000015ff15723e */ /* 0x000fca00000010ff */
[----:B------:R3:W-:Y:S01]  /*13fb0*/  @P0 STG.E.U16 desc[UR36][R6.64+0x1d2], R21 ;  /* 0x0001d21506000986 */ /* 0x0007e2000c101524 */
[----:B------:R-:W-:-:S13]  /*13fc0*/  ISETP.GT.AND P0, PT, R0, RZ, P3 ;  /* 0x000000ff0000720c */ /* 0x000fda0001f04270 */
[----:B---3--:R-:W-:Y:S05]  /*13fd0*/  @!P0 BRA `(.L_x_271) ;  /* 0x0000000000048947 */ /* 0x008fea0003800000 */
[----:B------:R3:W5:Y:S02]  /*13fe0*/  LDG.E.LTC128B.U16 R20, desc[UR36][R14.64+0x1e0] ;  /* 0x0001e0240e147981 */ /* 0x000764000c1e1520 */
.L_x_271:
[----:B------:R-:W-:Y:S05]  /*13ff0*/  BSYNC B1 ;  /* 0x0000000000017941 */ /* 0x000fea0003800000 */
.L_x_270:
[----:B------:R-:W2:Y:S01]  /*14000*/  LDL.LU R22, [R1+0x5e0] ;  /* 0x0005e00001167983 */ /* 0x000ea20000300800 */
[----:B-----5:R-:W-:Y:S01]  /*14010*/  IMAD.U32 R21, R20, 0x10000, RZ ;  /* 0x0001000014157824 */ /* 0x020fe200078e00ff */
[----:B------:R-:W-:Y:S01]  /*14020*/  ISETP.GT.AND P2, PT, R3, 0xf1, PT ;  /* 0x000000f10300780c */ /* 0x000fe20003f44270 */
[----:B------:R-:W-:Y:S02]  /*14030*/  BSSY B1, `(.L_x_272) ;  /* 0x0000008000017945 */ /* 0x000fe40003800000 */
[----:B------:R-:W-:-:S04]  /*14040*/  FMUL R21, R21, R16 ;  /* 0x0000001015157220 */ /* 0x000fc80000400000 */
[----:B--2---:R-:W-:-:S05]  /*14050*/  FFMA R21, R22, R2, R21 ;  /* 0x0000000216157223 */ /* 0x004fca0000000015 */
[----:B------:R-:W-:-:S05]  /*14060*/  F2FP.BF16.F32.PACK_AB R21, RZ, R21 ;  /* 0x00000015ff15723e */ /* 0x000fca00000010ff */
[----:B------:R2:W-:Y:S01]  /*14070*/  @P0 STG.E.U16 desc[UR36][R4.64+0x1e0], R21 ;  /* 0x0001e01504000986 */ /* 0x0005e2000c101524 */
[----:B------:R-:W-:-:S13]  /*14080*/  ISETP.GT.AND P0, PT, R0, RZ, P2 ;  /* 0x000000ff0000720c */ /* 0x000fda0001704270 */
[----:B--2---:R-:W-:Y:S05]  /*14090*/  @!P0 BRA `(.L_x_273) ;  /* 0x0000000000048947 */ /* 0x004fea0003800000 */
[----:B------:R2:W5:Y:S02]  /*140a0*/  LDG.E.LTC128B.U16 R20, desc[UR36][R14.64+0x1e2] ;  /* 0x0001e2240e147981 */ /* 0x000564000c1e1520 */
.L_x_273:
[----:B------:R-:W-:Y:S05]  /*140b0*/  BSYNC B1 ;  /* 0x0000000000017941 */ /* 0x000fea0003800000 */
.L_x_272:
        /* <DEDUP_REMOVED lines=10> */
.L_x_275:
[----:B------:R-:W-:Y:S05]  /*14160*/  BSYNC B1 ;  /* 0x0000000000017941 */ /* 0x000fea0003800000 */
.L_x_274:
        /* <DEDUP_REMOVED lines=10> */
.L_x_277:
[----:B------:R-:W-:Y:S05]  /*14210*/  BSYNC B1 ;  /* 0x0000000000017941 */ /* 0x000fea0003800000 */
.L_x_276:
        /* <DEDUP_REMOVED lines=11> */
.L_x_279:
[----:B------:R-:W-:Y:S05]  /*142d0*/  BSYNC B1 ;  /* 0x0000000000017941 */ /* 0x000fea0003800000 */
.L_x_278:
[----:B------:R-:W2:Y:S01]  /*142e0*/  LDL.LU R22, [R1+0x5f0] ;  /* 0x0005f00001167983 */ /* 0x000ea20000300800 */
[----:B-----5:R-:W-:Y:S01]  /*142f0*/  IMAD.U32 R21, R20, 0x10000, RZ ;  /* 0x0001000014157824 */ /* 0x020fe200078e00ff */
[----:B------:R-:W-:Y:S03]  /*14300*/  BSSY B1, `(.L_x_280) ;  /* 0x0000009000017945 */ /* 0x000fe60003800000 */
[----:B------:R-:W-:-:S04]  /*14310*/  FMUL R21, R21, R16 ;  /* 0x0000001015157220 */ /* 0x000fc80000400000 */
[----:B--2---:R-:W-:-:S05]  /*14320*/  FFMA R21, R22, R2, R21 ;  /* 0x0000000216157223 */ /* 0x004fca0000000015 */
[----:B------:R-:W-:-:S05]  /*14330*/  F2FP.BF16.F32.PACK_AB R21, RZ, R21 ;  /* 0x00000015ff15723e */ /* 0x000fca00000010ff */
[----:B------:R2:W-:Y:S01]  /*14340*/  @P0 STG.E.U16 desc[UR36][R4.64+0x1f0], R21 ;  /* 0x0001f01504000986 */ /* 0x0005e2000c101524 */
[----:B------:R-:W-:-:S04]  /*14350*/  ISETP.GT.AND P0, PT, R3, 0xf9, PT ;  /* 0x000000f90300780c */ /* 0x000fc80003f04270 */
[----:B------:R-:W-:-:S13]  /*14360*/  ISETP.GT.AND P4, PT, R0, RZ, P0 ;  /* 0x000000ff0000720c */ /* 0x000fda0000784270 */
[----:B--2---:R-:W-:Y:S05]  /*14370*/  @!P4 BRA `(.L_x_281) ;  /* 0x000000000004c947 */ /* 0x004fea0003800000 */
[----:B------:R2:W5:Y:S02]  /*14380*/  LDG.E.LTC128B.U16 R20, desc[UR36][R14.64+0x1f2] ;  /* 0x0001f2240e147981 */ /* 0x000564000c1e1520 */
.L_x_281:
[----:B------:R-:W-:Y:S05]  /*14390*/  BSYNC B1 ;  /* 0x0000000000017941 */ /* 0x000fea0003800000 */
.L_x_280:
        /* <DEDUP_REMOVED lines=10> */
.L_x_283:
[----:B------:R-:W-:Y:S05]  /*14440*/  BSYNC B1 ;  /* 0x0000000000017941 */ /* 0x000fea0003800000 */
.L_x_282:
[----:B------:R-:W2:Y:S01]  /*14450*/  LDL.LU R22, [R1+0x5f8] ;  /* 0x0005f80001167983 */ /* 0x000ea20000300800 */
[C---:B-----5:R-:W-:Y:S01]  /*14460*/  IMAD.U32 R21, R20.reuse, 0x10000, RZ ;  /* 0x0001000014157824 */ /* 0x060fe200078e00ff */
[----:B------:R-:W-:Y:S01]  /*14470*/  BSSY B1, `(.L_x_284) ;  /* 0x0000009000017945 */ /* 0x000fe20003800000 */
[----:B------:R-:W-:Y:S02]  /*14480*/  PRMT R152, R20, 0x7610, R152 ;  /* 0x0000761014987816 */ /* 0x000fe40000000098 */
[----:B------:R-:W-:-:S04]  /*14490*/  FMUL R21, R21, R16 ;  /* 0x0000001015157220 */ /* 0x000fc80000400000 */
[----:B--2---:R-:W-:-:S05]  /*144a0*/  FFMA R21, R22, R2, R21 ;  /* 0x0000000216157223 */ /* 0x004fca0000000015 */
[----:B------:R-:W-:-:S05]  /*144b0*/  F2FP.BF16.F32.PACK_AB R21, RZ, R21 ;  /* 0x00000015ff15723e */ /* 0x000fca00000010ff */
[----:B------:R2:W-:Y:S01]  /*144c0*/  @P4 STG.E.U16 desc[UR36][R6.64+0x1f0], R21 ;  /* 0x0001f01506004986 */ /* 0x0005e2000c101524 */
[----:B------:R-:W-:-:S13]  /*144d0*/  ISETP.GT.AND P4, PT, R0, 0x8, P0 ;  /* 0x000000080000780c */ /* 0x000fda0000784270 */
[----:B--2---:R-:W-:Y:S05]  /*144e0*/  @!P4 BRA `(.L_x_285) ;  /* 0x000000000004c947 */ /* 0x004fea0003800000 */
[----:B------:R2:W5:Y:S02]  /*144f0*/  LDG.E.LTC128B.U16 R152, desc[UR36][R12.64+0x1f2] ;  /* 0x0001f2240c987981 */ /* 0x000564000c1e1520 */
.L_x_285:
[----:B------:R-:W-:Y:S05]  /*14500*/  BSYNC B1 ;  /* 0x0000000000017941 */ /* 0x000fea0003800000 */
.L_x_284:
[----:B------:R-:W3:Y:S01]  /*14510*/  LDL.LU R21, [R1+0x5fc] ;  /* 0x0005fc0001157983 */ /* 0x000ee20000300800 */
[----:B-----5:R-:W-:Y:S02]  /*14520*/  IMAD.U32 R20, R152, 0x10000, RZ ;  /* 0x0001000098147824 */ /* 0x020fe400078e00ff */
[----:B------:R-:W-:Y:S01]  /*14530*/  IMAD.U32 R22, RZ, RZ, UR8 ;  /* 0x00000008ff167e24 */ /* 0x000fe2000f8e00ff */
[----:B------:R-:W4:Y:S01]  /*14540*/  LDL.LU R23, [R1+0x200] ;  /* 0x0002000001177983 */ /* 0x000f220000300800 */
[----:B------:R-:W-:-:S04]  /*14550*/  FMUL R20, R20, R16 ;  /* 0x0000001014147220 */ /* 0x000fc80000400000 */
[----:B---3--:R-:W-:Y:S01]  /*14560*/  FFMA R20, R21, R2, R20 ;  /* 0x0000000215147223 */ /* 0x008fe20000000014 */
[----:B------:R-:W-:-:S04]  /*14570*/  IMAD.U32 R21, RZ, RZ, UR9 ;  /* 0x00000009ff157e24 */ /* 0x000fc8000f8e00ff */
[----:B------:R-:W-:Y:S02]  /*14580*/  F2FP.BF16.F32.PACK_AB R20, RZ, R20 ;  /* 0x00000014ff14723e */ /* 0x000fe400000010ff */
[----:B------:R-:W-:-:S03]  /*14590*/  SHF.L.U64.HI R159, R22, 0x8, R21 ;  /* 0x00000008169f7819 */ /* 0x000fc60000010215 */
[----:B------:R3:W-:Y:S02]  /*145a0*/  @P4 STG.E.U16 desc[UR36][R6.64+0x1f2], R20 ;  /* 0x0001f21406004986 */ /* 0x0007e4000c101524 */
[----:B---3--:R-:W-:-:S04]  /*145b0*/  IMAD.U32 R20, RZ, RZ, UR8 ;  /* 0x00000008ff147e24 */ /* 0x008fc8000f8e00ff */
[----:B------:R-:W-:-:S05]  /*145c0*/  IMAD.SHL.U32 R158, R20, 0x100, RZ ;  /* 0x00000100149e7824 */ /* 0x000fca00078e00ff */
[----:B------:R-:W-:-:S05]  /*145d0*/  IADD3 R20, P4, R158, R4, RZ ;  /* 0x000000049e147210 */ /* 0x000fca0007f9e0ff */
[----:B------:R-:W-:Y:S01]  /*145e0*/  IMAD.X R21, R159, 0x1, R5, P4 ;  /* 0x000000019f157824 */ /* 0x000fe200020e0605 */
[----:B------:R-:W-:-:S13]  /*145f0*/  ISETP.GT.AND P4, PT, R0, 0x80, P5 ;  /* 0x000000800000780c */ /* 0x000fda0002f84270 */
[----:B------:R-:W3:Y:S01]  /*14600*/  @P4 LDG.E.LTC128B.U16 R152, desc[UR36][R164.64] ;  /* 0x00000024a4984981 */ /* 0x000ee2000c1e1520 */
[----:B------:R-:W-:Y:S01]  /*14610*/  BSSY B1, `(.L_x_286) ;  /* 0x000000a000017945 */ /* 0x000fe20003800000 */
[----:B---3--:R-:W-:-:S04]  /*14620*/  IMAD.U32 R22, R152, 0x10000, RZ ;  /* 0x0001000098167824 */ /* 0x008fc800078e00ff */
[----:B------:R-:W-:-:S04]  /*14630*/  FMUL R22, R22, R16 ;  /* 0x0000001016167220 */ /* 0x000fc80000400000 */
[----:B----4-:R-:W-:-:S05]  /*14640*/  FFMA R22, R23, R2, R22 ;  /* 0x0000000217167223 */ /* 0x010fca0000000016 */
[----:B------:R-:W-:-:S05]  /*14650*/  F2FP.BF16.F32.PACK_AB R22, RZ, R22 ;  /* 0x00000016ff16723e */ /* 0x000fca00000010ff */
[----:B------:R3:W-:Y:S01]  /*14660*/  @P4 STG.E.U16 desc[UR36][R20.64], R22 ;  /* 0x0000001614004986 */ /* 0x0007e2000c101524 */
[----:B------:R-:W-:-:S04]  /*14670*/  LOP3.LUT P4, RZ, R17, 0x2, RZ, 0xc0, !PT ;  /* 0x0000000211ff7812 */ /* 0x000fc8000788c0ff */
[----:B------:R-:W-:-:S13]  /*14680*/  ISETP.GT.AND P4, PT, R0, 0x80, P4 ;  /* 0x000000800000780c */ /* 0x000fda0002784270 */
[----:B---3--:R-:W-:Y:S05]  /*14690*/  @!P4 BRA `(.L_x_287) ;  /* 0x000000000004c947 */ /* 0x008fea0003800000 */
[----:B------:R3:W5:Y:S02]  /*146a0*/  LDG.E.LTC128B.U16 R152, desc[UR36][R10.64+0x2] ;  /* 0x000002240a987981 */ /* 0x000764000c1e1520 */
.L_x_287:
[----:B------:R-:W-:Y:S05]  /*146b0*/  BSYNC B1 ;  /* 0x0000000000017941 */ /* 0x000fea0003800000 */
.L_x_286:
[----:B------:R-:W4:Y:S01]  /*146c0*/  LDL.LU R23, [R1+0x204] ;  /* 0x0002040001177983 */ /* 0x000f220000300800 */
[----:B-----5:R-:W-:Y:S01]  /*146d0*/  IMAD.U32 R22, R152, 0x10000, RZ ;  /* 0x0001000098167824 */ /* 0x020fe200078e00ff */
[----:B------:R-:W-:Y:S01]  /*146e0*/  ISETP.GT.AND P5, PT, R0, 0x88, P5 ;  /* 0x000000880000780c */ /* 0x000fe20002fa4270 */
[----:B------:R-:W-:Y:S02]  /*146f0*/  BSSY B1, `(.L_x_288) ;  /* 0x0000009000017945 */ /* 0x000fe40003800000 */
[----:B------:R-:W-:-:S04]  /*14700*/  FMUL R22, R22, R16 ;  /* 0x0000001016167220 */ /* 0x000fc80000400000 */
[----:B----4-:R-:W-:-:S05]  /*14710*/  FFMA R22, R23, R2, R22 ;  /* 0x0000000217167223 */ /* 0x010fca0000000016 */
[----:B------:R-:W-:-:S05]  /*14720*/  F2FP.BF16.F32.PACK_AB R22, RZ, R22 ;  /* 0x00000016ff16723e */ /* 0x000fca00000010ff */
[----:B------:R4:W-:Y:S02]  /*14730*/  @P4 STG.E.U16 desc[UR36][R20.64+0x2], R22 ;  /* 0x0000021614004986 */ /* 0x0009e4000c101524 */
[----:B----4-:R-:W-:-:S05]  /*14740*/  IADD3 R22, P4, R20, R163, RZ ;  /* 0x000000a314167210 */ /* 0x010fca0007f9e0ff */
[----:B------:R-:W-:Y:S01]  /*14750*/  IMAD.X R23, R21, 0x1, R166, P4 ;  /* 0x0000000115177824 */ /* 0x000fe200020e06a6 */
[----:B------:R-:W-:Y:S07]  /*14760*/  @!P5 BRA `(.L_x_289) ;  /* 0x000000000004d947 */ /* 0x000fee0003800000 */
[----:B------:R4:W5:Y:S02]  /*14770*/  LDG.E.LTC128B.U16 R152, desc[UR36][R156.64] ;  /* 0x000000249c987981 */ /* 0x000964000c1e1520 */
.L_x_289:
[----:B------:R-:W-:Y:S05]  /*14780*/  BSYNC B1 ;  /* 0x0000000000017941 */ /* 0x000fea0003800000 */
.L_x_288:
[----:B------:R-:W2:Y:S01]  /*14790*/  LDL.LU R154, [R1+0x208] ;  /* 0x00020800019a7983 */ /* 0x000ea20000300800 */
[----:B-----5:R-:W-:Y:S01]  /*147a0*/  IMAD.U32 R153, R152, 0x10000, RZ ;  /* 0x0001000098997824 */ /* 0x020fe200078e00ff */
[----:B------:R-:W-:Y:S01]  /*147b0*/  LOP3.LUT P4, RZ, R17, 0x2, RZ, 0xc0, !PT ;  /* 0x0000000211ff7812 */ /* 0x000fe2000788c0ff */
[----:B------:R-:W-:Y:S02]  /*147c0*/  BSSY B1, `(.L_x_290) ;  /* 0x0000008000017945 */ /* 0x000fe40003800000 */
[----:B------:R-:W-:Y:S01]  /*147d0*/  FMUL R153, R153, R16 ;  /* 0x0000001099997220 */ /* 0x000fe20000400000 */
[----:B------:R-:W-:-:S03]  /*147e0*/  ISETP.GT.AND P4, PT, R0, 0x88, P4 ;  /* 0x000000880000780c */ /* 0x000fc60002784270 */
[----:B--2---:R-:W-:-:S05]  /*147f0*/  FFMA R153, R154, R2, R153 ;  /* 0x000000029a997223 */ /* 0x004fca0000000099 */
[----:B------:R-:W-:-:S05]  /*14800*/  F2FP.BF16.F32.PACK_AB R153, RZ, R153 ;  /* 0x00000099ff99723e */ /* 0x000fca00000010ff */
[----:B------:R2:W-:Y:S01]  /*14810*/  @P5 STG.E.U16 desc[UR36][R22.64], R153 ;  /* 0x0000009916005986 */ /* 0x0005e2000c101524 */
[----:B------:R-:W-:Y:S05]  /*14820*/  @!P4 BRA `(.L_x_291) ;  /* 0x000000000004c947 */ /* 0x000fea0003800000 */
[----:B------:R0:W5:Y:S02]  /*14830*/  LDG.E.LTC128B.U16 R152, desc[UR36][R8.64+0x2] ;  /* 0x0000022408987981 */ /* 0x000164000c1e1520 */
.L_x_291:
[----:B------:R-:W-:Y:S05]  /*14840*/  BSYNC B1 ;  /* 0x0000000000017941 */ /* 0x000fea0003800000 */
.L_x_290:
[----:B------:R-:W3:Y:S01]  /*14850*/  LDL.LU R154, [R1+0x20c] ;  /* 0x00020c00019a7983 */ /* 0x000ee20000300800 */
[----:B--2--5:R-:W-:Y:S01]  /*14860*/  IMAD.U32 R153, R152, 0x10000, RZ ;  /* 0x0001000098997824 */ /* 0x024fe200078e00ff */
[----:B------:R-:W-:Y:S01]  /*14870*/  LOP3.LUT P5, RZ, R17, 0x4, RZ, 0xc0, !PT ;  /* 0x0000000411ff7812 */ /* 0x000fe200078ac0ff */
[----:B------:R-:W-:Y:S02]  /*14880*/  BSSY B1, `(.L_x_292) ;  /* 0x0000008000017945 */ /* 0x000fe40003800000 */
[----:B------:R-:W-:-:S04]  /*14890*/  FMUL R153, R153, R16 ;  /* 0x0000001099997220 */ /* 0x000fc80000400000 */
[----:B---3--:R-:W-:-:S05]  /*148a0*/  FFMA R153, R154, R2, R153 ;  /* 0x000000029a997223 */ /* 0x008fca0000000099 */
[----:B------:R-:W-:-:S05]  /*148b0*/  F2FP.BF16.F32.PACK_AB R153, RZ, R153 ;  /* 0x00000099ff99723e */ /* 0x000fca00000010ff */
[----:B------:R2:W-:Y:S01]  /*148c0*/  @P4 STG.E.U16 desc[UR36][R22.64+0x2], R153 ;  /* 0x0000029916004986 */ /* 0x0005e2000c101524 */
[----:B------:R-:W-:-:S13]  /*148d0*/  ISETP.GT.AND P4, PT, R0, 0x80, P5 ;  /* 0x000000800000780c */ /* 0x000fda0002f84270 */
[----:B--2---:R-:W-:Y:S05]  /*148e0*/  @!P4 BRA `(.L_x_293) ;  /* 0x000000000004c947 */ /* 0x004fea0003800000 */
[----:B------:R2:W5:Y:S02]  /*148f0*/  LDG.E.LTC128B.U16 R152, desc[UR36][R10.64+0x10] ;  /* 0x000010240a987981 */ /* 0x000564000c1e1520 */
.L_x_293:
[----:B------:R-:W-:Y:S05]  /*14900*/  BSYNC B1 ;  /* 0x0000000000017941 */ /* 0x000fea0003800000 */
.L_x_292:
[----:B------:R-:W3:Y:S01]  /*14910*/  LDL.LU R154, [R1+0x210] ;  /* 0x00021000019a7983 */ /* 0x000ee20000300800 */
[----:B-----5:R-:W-:Y:S01]  /*14920*/  IMAD.U32 R153, R152, 0x10000, RZ ;  /* 0x0001000098997824 */ /* 0x020fe200078e00ff */
[----:B------:R-:W-:Y:S01]  /*14930*/  LOP3.LUT P5, RZ, R17, 0x8, RZ, 0xc0, !PT ;  /* 0x0000000811ff7812 */ /* 0x000fe200078ac0ff */
[----:B------:R-:W-:Y:S02]  /*14940*/  BSSY B1, `(.L_x_294) ;  /* 0x0000008000017945 */ /* 0x000fe40003800000 */
[----:B------:R-:W-:-:S04]  /*14950*/  FMUL R153, R153, R16 ;  /* 0x0000001099997220 */ /* 0x000fc80000400000 */
[----:B---3--:R-:W-:-:S05]  /*14960*/  FFMA R153, R154, R2, R153 ;  /* 0x000000029a997223 */ /* 0x008fca0000000099 */
[----:B------:R-:W-:-:S05]  /*14970*/  F2FP.BF16.F32.PACK_AB R153, RZ, R153 ;  /* 0x00000099ff99723e */ /* 0x000fca00000010ff */
[----:B------:R3:W-:Y:S01]  /*14980*/  @P4 STG.E.U16 desc[UR36][R20.64+0x10], R153 ;  /* 0x0000109914004986 */ /* 0x0007e2000c101524 */
[----:B------:R-:W-:-:S13]  /*14990*/  ISETP.GT.AND P4, PT, R0, 0x80, P5 ;  /* 0x000000800000780c */ /* 0x000fda0002f84270 */
[----:B---3--:R-:W-:Y:S05]  /*149a0*/  @!P4 BRA `(.L_x_295) ;  /* 0x000000000004c947 */ /* 0x008fea0003800000 */
[----:B------:R3:W5:Y:S02]  /*149b0*/  LDG.E.LTC128B.U16 R152, desc[UR36][R10.64+0x12] ;  /* 0x000012240a987981 */ /* 0x000764000c1e1520 */
.L_x_295:
[----:B------:R-:W-:Y:S05]  /*149c0*/  BSYNC B1 ;  /* 0x0000000000017941 */ /* 0x000fea0003800000 */
.L_x_294:
[----:B------:R-:W2:Y:S01]  /*149d0*/  LDL.LU R154, [R1+0x214] ;  /* 0x00021400019a7983 */ /* 0x000ea20000300800 */
[----:B-----5:R-:W-:Y:S01]  /*149e0*/  IMAD.U32 R153, R152, 0x10000, RZ ;  /* 0x0001000098997824 */ /* 0x020fe200078e00ff */
[----:B------:R-:W-:Y:S03]  /*149f0*/  BSSY B1, `(.L_x_296) ;  /* 0x0000009000017945 */ /* 0x000fe60003800000 */
[----:B------:R-:W-:-:S04]  /*14a00*/  FMUL R153, R153, R16 ;  /* 0x0000001099997220 */ /* 0x000fc80000400000 */
[----:B--2---:R-:W-:-:S05]  /*14a10*/  FFMA R153, R154, R2, R153 ;  /* 0x000000029a997223 */ /* 0x004fca0000000099 */
[----:B------:R-:W-:-:S05]  /*14a20*/  F2FP.BF16.F32.PACK_AB R153, RZ, R153 ;  /* 0x00000099ff99723e */ /* 0x000fca00000010ff */
[----:B------:R2:W-:Y:S01]  /*14a30*/  @P4 STG.E.U16 desc[UR36][R20.64+0x12], R153 ;  /* 0x0000129914004986 */ /* 0x0005e2000c101524 */
[----:B------:R-:W-:-:S04]  /*14a40*/  LOP3.LUT P4, RZ, R17, 0x4, RZ, 0xc0, !PT ;  /* 0x0000000411ff7812 */ /* 0x000fc8000788c0ff */
[----:B------:R-:W-:-:S13]  /*14a50*/  ISETP.GT.AND P4, PT, R0, 0x88, P4 ;  /* 0x000000880000780c */ /* 0x000fda0002784270 */
[----:B--2---:R-:W-:Y:S05]  /*14a60*/  @!P4 BRA `(.L_x_297) ;  /* 0x000000000004c947 */ /* 0x004fea0003800000 */
[----:B------:R2:W5:Y:S02]  /*14a70*/  LDG.E.LTC128B.U16 R152, desc[UR36][R8.64+0x10] ;  /* 0x0000102408987981 */ /* 0x000564000c1e1520 */
.L_x_297:
[----:B------:R-:W-:Y:S05]  /*14a80*/  BSYNC B1 ;  /* 0x0000000000017941 */ /* 0x000fea0003800000 */
.L_x_296:
        /* <DEDUP_REMOVED lines=10> */
.L_x_299:
[----:B------:R-:W-:Y:S05]  /*14b30*/  BSYNC B1 ;  /* 0x0000000000017941 */ /* 0x000fea0003800000 */
.L_x_298:
[----:B------:R-:W2:Y:S01]  /*14b40*/  LDL.LU R154, [R1+0x21c] ;  /* 0x00021c00019a7983 */ /* 0x000ea20000300800 */
[----:B-----5:R-:W-:Y:S01]  /*14b50*/  IMAD.U32 R153, R152, 0x10000, RZ ;  /* 0x0001000098997824 */ /* 0x020fe200078e00ff */
[----:B------:R-:W-:Y:S01]  /*14b60*/  LOP3.LUT P5, RZ, R17, 0x10, RZ, 0xc0, !PT ;  /* 0x0000001011ff7812 */ /* 0x000fe200078ac0ff */
[----:B------:R-:W-:Y:S02]  /*14b70*/  BSSY B1, `(.L_x_300) ;  /* 0x0000008000017945 */ /* 0x000fe40003800000 */
[----:B------:R-:W-:-:S04]  /*14b80*/  FMUL R153, R153, R16 ;  /* 0x0000001099997220 */ /* 0x000fc80000400000 */
[----:B--2---:R-:W-:-:S05]  /*14b90*/  FFMA R153, R154, R2, R153 ;  /* 0x000000029a997223 */ /* 0x004fca0000000099 */
[----:B------:R-:W-:-:S05]  /*14ba0*/  F2FP.BF16.F32.PACK_AB R153, RZ, R153 ;  /* 0x00000099ff99723e */ /* 0x000fca00000010ff */
[----:B------:R2:W-:Y:S01]  /*14bb0*/  @P4 STG.E.U16 desc[UR36][R22.64+0x12], R153 ;  /* 0x0000129916004986 */ /* 0x0005e2000c101524 */
[----:B------:R-:W-:-:S13]  /*14bc0*/  ISETP.GT.AND P4, PT, R0, 0x80, P5 ;  /* 0x000000800000780c */ /* 0x000fda0002f84270 */
[----:B--2---:R-:W-:Y:S05]  /*14bd0*/  @!P4 BRA `(.L_x_301) ;  /* 0x000000000004c947 */ /* 0x004fea0003800000 */
[----:B------:R2:W5:Y:S02]  /*14be0*/  LDG.E.LTC128B.U16 R152, desc[UR36][R10.64+0x20] ;  /* 0x000020240a987981 */ /* 0x000564000c1e1520 */
.L_x_301:
[----:B------:R-:W-:Y:S05]  /*14bf0*/  BSYNC B1 ;  /* 0x0000000000017941 */ /* 0x000fea0003800000 */
.L_x_300:
        /* <DEDUP_REMOVED lines=11> */
.L_x_303:
[----:B------:R-:W-:Y:S05]  /*14cb0*/  BSYNC B1 ;  /* 0x0000000000017941 */ /* 0x000fea0003800000 */
.L_x_302:
        /* <DEDUP_REMOVED lines=11> */
.L_x_305:
[----:B------:R-:W-:Y:S05]  /*14d70*/  BSYNC B1 ;  /* 0x0000000000017941 */ /* 0x000fea0003800000 */
.L_x_304:
        /* <DEDUP_REMOVED lines=10> */
.L_x_307:
[----:B------:R-:W-:Y:S05]  /*14e20*/  BSYNC B1 ;  /* 0x0000000000017941 */ /* 0x000fea0003800000 */
.L_x_306:
        /* <DEDUP_REMOVED lines=11> */
.L_x_309:
[----:B------:R-:W-:Y:S05]  /*14ee0*/  BSYNC B1 ;  /* 0x0000000000017941 */ /* 0x000fea0003800000 */
.L_x_308:
        /* <DEDUP_REMOVED lines=11> */
.L_x_311:
[----:B------:R-:W-:Y:S05]  /*14fa0*/  BSYNC B1 ;  /* 0x0000000000017941 */ /* 0x000fea0003800000 */
.L_x_310:
        /* <DEDUP_REMOVED lines=11> */
.L_x_313:
[----:B------:R-:W-:Y:S05]  /*15060*/  BSYNC B1 ;  /* 0x0000000000017941 */ /* 0x000fea0003800000 */
.L_x_312:
        /* <DEDUP_REMOVED lines=10> */
.L_x_315:
[----:B------:R-:W-:Y:S05]  /*15110*/  BSYNC B1 ;  /* 0x0000000000017941 */ /* 0x000fea0003800000 */
.L_x_314:
        /* <DEDUP_REMOVED lines=11> */
.L_x_317:
[----:B------:R-:W-:Y:S05]  /*151d0*/  BSYNC B1 ;  /* 0x0000000000017941 */ /* 0x000fea0003800000 */
.L_x_316:
        /* <DEDUP_REMOVED lines=11> */
.L_x_319:
[----:B------:R-:W-:Y:S05]  /*15290*/  BSYNC B1 ;  /* 0x0000000000017941 */ /* 0x000fea0003800000 */
.L_x_318:
        /* <DEDUP_REMOVED lines=11> */
.L_x_321:
[----:B------:R-:W-:Y:S05]  /*15350*/  BSYNC B1 ;  /* 0x0000000000017941 */ /* 0x000fea0003800000 */
.L_x_320:
        /* <DEDUP_REMOVED lines=10> */
.L_x_323:
[----:B------:R-:W-:Y:S05]  /*15400*/  BSYNC B1 ;  /* 0x0000000000017941 */ /* 0x000fea0003800000 */
.L_x_322:
        /* <DEDUP_REMOVED lines=11> */
.L_x_325:
[----:B------:R-:W-:Y:S05]  /*154c0*/  BSYNC B1 ;  /* 0x0000000000017941 */ /* 0x000fea0003800000 */
.L_x_324:
        /* <DEDUP_REMOVED lines=11> */
.L_x_327:
[----:B------:R-:W-:Y:S05]  /*15580*/  BSYNC B1 ;  /* 0x0000000000017941 */ /* 0x000fea0003800000 */
.L_x_326:
        /* <DEDUP_REMOVED lines=11> */
.L_x_329:
[----:B------:R-:W-:Y:S05]  /*15640*/  BSYNC B1 ;  /* 0x0000000000017941 */ /* 0x000fea0003800000 */
.L_x_328:
        /* <DEDUP_REMOVED lines=10> */
.L_x_331:
[----:B------:R-:W-:Y:S05]  /*156f0*/  BSYNC B1 ;  /* 0x0000000000017941 */ /* 0x000fea0003800000 */
.L_x_330:
        /* <DEDUP_REMOVED lines=11> */
.L_x_333:
[----:B------:R-:W-:Y:S05]  /*157b0*/  BSYNC B1 ;  /* 0x0000000000017941 */ /* 0x000fea0003800000 */
.L_x_332:
        /* <DEDUP_REMOVED lines=11> */
.L_x_335:
[----:B------:R-:W-:Y:S05]  /*15870*/  BSYNC B1 ;  /* 0x0000000000017941 */ /* 0x000fea0003800000 */
.L_x_334:
        /* <DEDUP_REMOVED lines=11> */
.L_x_337:
[----:B------:R-:W-:Y:S05]  /*15930*/  BSYNC B1 ;  /* 0x0000000000017941 */ /* 0x000fea0003800000 */
.L_x_336:
        /* <DEDUP_REMOVED lines=10> */
.L_x_339:
[----:B------:R-:W-:Y:S05]  /*159e0*/  BSYNC B1 ;  /* 0x0000000000017941 */ /* 0x000fea0003800000 */
.L_x_338:
        /* <DEDUP_REMOVED lines=11> */
.L_x_341:
[----:B------:R-:W-:Y:S05]  /*15aa0*/  BSYNC B1 ;  /* 0x0000000000017941 */ /* 0x000fea0003800000 */
.L_x_340:
        /* <DEDUP_REMOVED lines=11> */
.L_x_343:
[----:B------:R-:W-:Y:S05]  /*15b60*/  BSYNC B1 ;  /* 0x0000000000017941 */ /* 0x000fea0003800000 */
.L_x_342:
        /* <DEDUP_REMOVED lines=11> */
.L_x_345:
[----:B------:R-:W-:Y:S05]  /*15c20*/  BSYNC B1 ;  /* 0x0000000000017941 */ /* 0x000fea0003800000 */
.L_x_344:
        /* <DEDUP_REMOVED lines=10> */
.L_x_347:
[----:B------:R-:W-:Y:S05]  /*15cd0*/  BSYNC B1 ;  /* 0x0000000000017941 */ /* 0x000fea0003800000 */
.L_x_346:
        /* <DEDUP_REMOVED lines=11> */
.L_x_349:
[----:B------:R-:W-:Y:S05]  /*15d90*/  BSYNC B1 ;  /* 0x0000000000017941 */ /* 0x000fea0003800000 */
.L_x_348:
        /* <DEDUP_REMOVED lines=11> */
.L_x_351:
[----:B------:R-:W-:Y:S05]  /*15e50*/  BSYNC B1 ;  /* 0x0000000000017941 */ /* 0x000fea0003800000 */
.L_x_350:
        /* <DEDUP_REMOVED lines=11> */
.L_x_353:
[----:B------:R-:W-:Y:S05]  /*15f10*/  BSYNC B1 ;  /* 0x0000000000017941 */ /* 0x000fea0003800000 */
.L_x_352:
        /* <DEDUP_REMOVED lines=10> */
.L_x_355:
[----:B------:R-:W-:Y:S05]  /*15fc0*/  BSYNC B1 ;  /* 0x0000000000017941 */ /* 0x000fea0003800000 */
.L_x_354:
        /* <DEDUP_REMOVED lines=11> */
.L_x_357:
[----:B------:R-:W-:Y:S05]  /*16080*/  BSYNC B1 ;  /* 0x0000000000017941 */ /* 0x000fea0003800000 */
.L_x_356:
        /* <DEDUP_REMOVED lines=11> */
.L_x_359:
[----:B------:R-:W-:Y:S05]  /*16140*/  BSYNC B1 ;  /* 0x0000000000017941 */ /* 0x000fea0003800000 */
.L_x_358:
        /* <DEDUP_REMOVED lines=11> */
.L_x_361:
[----:B------:R-:W-:Y:S05]  /*16200*/  BSYNC B1 ;  /* 0x0000000000017941 */ /* 0x000fea0003800000 */
.L_x_360:
        /* <DEDUP_REMOVED lines=10> */
.L_x_363:
[----:B------:R-:W-:Y:S05]  /*162b0*/  BSYNC B1 ;  /* 0x0000000000017941 */ /* 0x000fea0003800000 */
.L_x_362:
        /* <DEDUP_REMOVED lines=11> */
.L_x_365:
[----:B------:R-:W-:Y:S05]  /*16370*/  BSYNC B1 ;  /* 0x0000000000017941 */ /* 0x000fea0003800000 */
.L_x_364:
        /* <DEDUP_REMOVED lines=11> */
.L_x_367:
[----:B------:R-:W-:Y:S05]  /*16430*/  BSYNC B1 ;  /* 0x0000000000017941 */ /* 0x000fea0003800000 */
.L_x_366:
        /* <DEDUP_REMOVED lines=11> */
.L_x_369:
[----:B------:R-:W-:Y:S05]  /*164f0*/  BSYNC B1 ;  /* 0x0000000000017941 */ /* 0x000fea0003800000 */
.L_x_368:
        /* <DEDUP_REMOVED lines=10> */
.L_x_371:
[----:B------:R-:W-:Y:S05]  /*165a0*/  BSYNC B1 ;  /* 0x0000000000017941 */ /* 0x000fea0003800000 */
.L_x_370:
        /* <DEDUP_REMOVED lines=11> */
.L_x_373:
[----:B------:R-:W-:Y:S05]  /*16660*/  BSYNC B1 ;  /* 0x0000000000017941 */ /* 0x000fea0003800000 */
.L_x_372:
        /* <DEDUP_REMOVED lines=11> */
.L_x_375:
[----:B------:R-:W-:Y:S05]  /*16720*/  BSYNC B1 ;  /* 0x0000000000017941 */ /* 0x000fea0003800000 */
.L_x_374:
        /* <DEDUP_REMOVED lines=11> */
.L_x_377:
[----:B------:R-:W-:Y:S05]  /*167e0*/  BSYNC B1 ;  /* 0x0000000000017941 */ /* 0x000fea0003800000 */
.L_x_376:
        /* <DEDUP_REMOVED lines=10> */
.L_x_379:
[----:B------:R-:W-:Y:S05]  /*16890*/  BSYNC B1 ;  /* 0x0000000000017941 */ /* 0x000fea0003800000 */
.L_x_378:
        /* <DEDUP_REMOVED lines=11> */
.L_x_381:
[----:B------:R-:W-:Y:S05]  /*16950*/  BSYNC B1 ;  /* 0x0000000000017941 */ /* 0x000fea0003800000 */
.L_x_380:
        /* <DEDUP_REMOVED lines=11> */
.L_x_383:
[----:B------:R-:W-:Y:S05]  /*16a10*/  BSYNC B1 ;  /* 0x0000000000017941 */ /* 0x000fea0003800000 */
.L_x_382:
        /* <DEDUP_REMOVED lines=11> */
.L_x_385:
[----:B------:R-:W-:Y:S05]  /*16ad0*/  BSYNC B1 ;  /* 0x0000000000017941 */ /* 0x000fea0003800000 */
.L_x_384:
        /* <DEDUP_REMOVED lines=10> */
.L_x_387:
[----:B------:R-:W-:Y:S05]  /*16b80*/  BSYNC B1 ;  /* 0x0000000000017941 */ /* 0x000fea0003800000 */
.L_x_386:
        /* <DEDUP_REMOVED lines=11> */
.L_x_389:
[----:B------:R-:W-:Y:S05]  /*16c40*/  BSYNC B1 ;  /* 0x0000000000017941 */ /* 0x000fea0003800000 */
.L_x_388:
        /* <DEDUP_REMOVED lines=11> */
.L_x_391:
[----:B------:R-:W-:Y:S05]  /*16d00*/  BSYNC B1 ;  /* 0x0000000000017941 */ /* 0x000fea0003800000 */
.L_x_390:
        /* <DEDUP_REMOVED lines=11> */
.L_x_393:
[----:B------:R-:W-:Y:S05]  /*16dc0*/  BSYNC B1 ;  /* 0x0000000000017941 */ /* 0x000fea0003800000 */
.L_x_392:
        /* <DEDUP_REMOVED lines=10> */
.L_x_395:
[----:B------:R-:W-:Y:S05]  /*16e70*/  BSYNC B1 ;  /* 0x0000000000017941 */ /* 0x000fea0003800000 */
.L_x_394:
        /* <DEDUP_REMOVED lines=11> */
.L_x_397:
[----:B------:R-:W-:Y:S05]  /*16f30*/  BSYNC B1 ;  /* 0x0000000000017941 */ /* 0x000fea0003800000 */
.L_x_396:
        /* <DEDUP_REMOVED lines=11> */
.L_x_399:
[----:B------:R-:W-:Y:S05]  /*16ff0*/  BSYNC B1 ;  /* 0x0000000000017941 */ /* 0x000fea0003800000 */
.L_x_398:
        /* <DEDUP_REMOVED lines=11> */
.L_x_401:
[----:B------:R-:W-:Y:S05]  /*170b0*/  BSYNC B1 ;  /* 0x0000000000017941 */ /* 0x000fea0003800000 */
.L_x_400:
        /* <DEDUP_REMOVED lines=10> */
.L_x_403:
[----:B------:R-:W-:Y:S05]  /*17160*/  BSYNC B1 ;  /* 0x0000000000017941 */ /* 0x000fea0003800000 */
.L_x_402:
        /* <DEDUP_REMOVED lines=11> */
.L_x_405:
[----:B------:R-:W-:Y:S05]  /*17220*/  BSYNC B1 ;  /* 0x0000000000017941 */ /* 0x000fea0003800000 */
.L_x_404:
        /* <DEDUP_REMOVED lines=11> */
.L_x_407:
[----:B------:R-:W-:Y:S05]  /*172e0*/  BSYNC B1 ;  /* 0x0000000000017941 */ /* 0x000fea0003800000 */
.L_x_406:
        /* <DEDUP_REMOVED lines=11> */
.L_x_409:
[----:B------:R-:W-:Y:S05]  /*173a0*/  BSYNC B1 ;  /* 0x0000000000017941 */ /* 0x000fea0003800000 */
.L_x_408:
        /* <DEDUP_REMOVED lines=10> */
.L_x_411:
[----:B------:R-:W-:Y:S05]  /*17450*/  BSYNC B1 ;  /* 0x0000000000017941 */ /* 0x000fea0003800000 */
.L_x_410:
        /* <DEDUP_REMOVED lines=11> */
.L_x_413:
[----:B------:R-:W-:Y:S05]  /*17510*/  BSYNC B1 ;  /* 0x0000000000017941 */ /* 0x000fea0003800000 */
.L_x_412:
        /* <DEDUP_REMOVED lines=11> */
.L_x_415:
[----:B------:R-:W-:Y:S05]  /*175d0*/  BSYNC B1 ;  /* 0x0000000000017941 */ /* 0x000fea0003800000 */
.L_x_414:
        /* <DEDUP_REMOVED lines=11> */
.L_x_417:
[----:B------:R-:W-:Y:S05]  /*17690*/  BSYNC B1 ;  /* 0x0000000000017941 */ /* 0x000fea0003800000 */
.L_x_416:
        /* <DEDUP_REMOVED lines=10> */
.L_x_419:
[----:B------:R-:W-:Y:S05]  /*17740*/  BSYNC B1 ;  /* 0x0000000000017941 */ /* 0x000fea0003800000 */
.L_x_418:
        /* <DEDUP_REMOVED lines=11> */
.L_x_421:
[----:B------:R-:W-:Y:S05]  /*17800*/  BSYNC B1 ;  /* 0x0000000000017941 */ /* 0x000fea0003800000 */
.L_x_420:
        /* <DEDUP_REMOVED lines=11> */
.L_x_423:
[----:B------:R-:W-:Y:S05]  /*178c0*/  BSYNC B1 ;  /* 0x0000000000017941 */ /* 0x000fea0003800000 */
.L_x_422:
        /* <DEDUP_REMOVED lines=11> */
.L_x_425:
[----:B------:R-:W-:Y:S05]  /*17980*/  BSYNC B1 ;  /* 0x0000000000017941 */ /* 0x000fea0003800000 */
.L_x_424:
        /* <DEDUP_REMOVED lines=10> */
.L_x_427:
[----:B------:R-:W-:Y:S05]  /*17a30*/  BSYNC B1 ;  /* 0x0000000000017941 */ /* 0x000fea0003800000 */
.L_x_426:
        /* <DEDUP_REMOVED lines=11> */
.L_x_429:
[----:B------:R-:W-:Y:S05]  /*17af0*/  BSYNC B1 ;  /* 0x0000000000017941 */ /* 0x000fea0003800000 */
.L_x_428:
        /* <DEDUP_REMOVED lines=11> */
.L_x_431:
[----:B------:R-:W-:Y:S05]  /*17bb0*/  BSYNC B1 ;  /* 0x0000000000017941 */ /* 0x000fea0003800000 */
.L_x_430:
        /* <DEDUP_REMOVED lines=11> */
.L_x_433:
[----:B------:R-:W-:Y:S05]  /*17c70*/  BSYNC B1 ;  /* 0x0000000000017941 */ /* 0x000fea0003800000 */
.L_x_432:
        /* <DEDUP_REMOVED lines=10> */
.L_x_435:
[----:B------:R-:W-:Y:S05]  /*17d20*/  BSYNC B1 ;  /* 0x0000000000017941 */ /* 0x000fea0003800000 */
.L_x_434:
        /* <DEDUP_REMOVED lines=11> */
.L_x_437:
[----:B------:R-:W-:Y:S05]  /*17de0*/  BSYNC B1 ;  /* 0x0000000000017941 */ /* 0x000fea0003800000 */
.L_x_436:
        /* <DEDUP_REMOVED lines=11> */
.L_x_439:
[----:B------:R-:W-:Y:S05]  /*17ea0*/  BSYNC B1 ;  /* 0x0000000000017941 */ /* 0x000fea0003800000 */
.L_x_438:
        /* <DEDUP_REMOVED lines=11> */
.L_x_441:
[----:B------:R-:W-:Y:S05]  /*17f60*/  BSYNC B1 ;  /* 0x0000000000017941 */ /* 0x000fea0003800000 */
.L_x_440:
        /* <DEDUP_REMOVED lines=10> */
.L_x_443:
[----:B------:R-:W-:Y:S05]  /*18010*/  BSYNC B1 ;  /* 0x0000000000017941 */ /* 0x000fea0003800000 */
.L_x_442:
        /* <DEDUP_REMOVED lines=11> */
.L_x_445:
[----:B------:R-:W-:Y:S05]  /*180d0*/  BSYNC B1 ;  /* 0x0000000000017941 */ /* 0x000fea0003800000 */
.L_x_444:
        /* <DEDUP_REMOVED lines=11> */
.L_x_447:
[----:B------:R-:W-:Y:S05]  /*18190*/  BSYNC B1 ;  /* 0x0000000000017941 */ /* 0x000fea0003800000 */
.L_x_446:
        /* <DEDUP_REMOVED lines=11> */
.L_x_449:
[----:B------:R-:W-:Y:S05]  /*18250*/  BSYNC B1 ;  /* 0x0000000000017941 */ /* 0x000fea0003800000 */
.L_x_448:
        /* <DEDUP_REMOVED lines=10> */
.L_x_451:
[----:B------:R-:W-:Y:S05]  /*18300*/  BSYNC B1 ;  /* 0x0000000000017941 */ /* 0x000fea0003800000 */
.L_x_450:
        /* <DEDUP_REMOVED lines=11> */
.L_x_453:
[----:B------:R-:W-:Y:S05]  /*183c0*/  BSYNC B1 ;  /* 0x0000000000017941 */ /* 0x000fea0003800000 */
.L_x_452:
        /* <DEDUP_REMOVED lines=11> */
.L_x_455:
[----:B------:R-:W-:Y:S05]  /*18480*/  BSYNC B1 ;  /* 0x0000000000017941 */ /* 0x000fea0003800000 */
.L_x_454:
        /* <DEDUP_REMOVED lines=11> */
.L_x_457:
[----:B------:R-:W-:Y:S05]  /*18540*/  BSYNC B1 ;  /* 0x0000000000017941 */ /* 0x000fea0003800000 */
.L_x_456:
        /* <DEDUP_REMOVED lines=10> */
.L_x_459:
[----:B------:R-:W-:Y:S05]  /*185f0*/  BSYNC B1 ;  /* 0x0000000000017941 */ /* 0x000fea0003800000 */
.L_x_458:
        /* <DEDUP_REMOVED lines=11> */
.L_x_461:
[----:B------:R-:W-:Y:S05]  /*186b0*/  BSYNC B1 ;  /* 0x0000000000017941 */ /* 0x000fea0003800000 */
.L_x_460:
        /* <DEDUP_REMOVED lines=11> */
.L_x_463:
[----:B------:R-:W-:Y:S05]  /*18770*/  BSYNC B1 ;  /* 0x0000000000017941 */ /* 0x000fea0003800000 */
.L_x_462:
        /* <DEDUP_REMOVED lines=11> */
.L_x_465:
[----:B------:R-:W-:Y:S05]  /*18830*/  BSYNC B1 ;  /* 0x0000000000017941 */ /* 0x000fea0003800000 */
.L_x_464:
        /* <DEDUP_REMOVED lines=10> */
.L_x_467:
[----:B------:R-:W-:Y:S05]  /*188e0*/  BSYNC B1 ;  /* 0x0000000000017941 */ /* 0x000fea0003800000 */
.L_x_466:
        /* <DEDUP_REMOVED lines=11> */
.L_x_469:
[----:B------:R-:W-:Y:S05]  /*189a0*/  BSYNC B1 ;  /* 0x0000000000017941 */ /* 0x000fea0003800000 */
.L_x_468:
        /* <DEDUP_REMOVED lines=11> */
.L_x_471:
[----:B------:R-:W-:Y:S05]  /*18a60*/  BSYNC B1 ;  /* 0x0000000000017941 */ /* 0x000fea0003800000 */
.L_x_470:
        /* <DEDUP_REMOVED lines=11> */
.L_x_473:
[----:B------:R-:W-:Y:S05]  /*18b20*/  BSYNC B1 ;  /* 0x0000000000017941 */ /* 0x000fea0003800000 */
.L_x_472:
        /* <DEDUP_REMOVED lines=10> */
.L_x_475:
[----:B------:R-:W-:Y:S05]  /*18bd0*/  BSYNC B1 ;  /* 0x0000000000017941 */ /* 0x000fea0003800000 */
.L_x_474:
        /* <DEDUP_REMOVED lines=11> */
.L_x_477:
[----:B------:R-:W-:Y:S05]  /*18c90*/  BSYNC B1 ;  /* 0x0000000000017941 */ /* 0x000fea0003800000 */
.L_x_476:
        /* <DEDUP_REMOVED lines=11> */
.L_x_479:
[----:B------:R-:W-:Y:S05]  /*18d50*/  BSYNC B1 ;  /* 0x0000000000017941 */ /* 0x000fea0003800000 */
.L_x_478:
        /* <DEDUP_REMOVED lines=11> */
.L_x_481:
[----:B------:R-:W-:Y:S05]  /*18e10*/  BSYNC B1 ;  /* 0x0000000000017941 */ /* 0x000fea0003800000 */
.L_x_480:
        /* <DEDUP_REMOVED lines=10> */
.L_x_483:
[----:B------:R-:W-:Y:S05]  /*18ec0*/  BSYNC B1 ;  /* 0x0000000000017941 */ /* 0x000fea0003800000 */
.L_x_482:
        /* <DEDUP_REMOVED lines=11> */
.L_x_485:
[----:B------:R-:W-:Y:S05]  /*18f80*/  BSYNC B1 ;  /* 0x0000000000017941 */ /* 0x000fea0003800000 */
.L_x_484:
        /* <DEDUP_REMOVED lines=11> */
.L_x_487:
[----:B------:R-:W-:Y:S05]  /*19040*/  BSYNC B1 ;  /* 0x0000000000017941 */ /* 0x000fea0003800000 */
.L_x_486:
        /* <DEDUP_REMOVED lines=11> */
.L_x_489:
[----:B------:R-:W-:Y:S05]  /*19100*/  BSYNC B1 ;  /* 0x0000000000017941 */ /* 0x000fea0003800000 */
.L_x_488:
        /* <DEDUP_REMOVED lines=10> */
.L_x_491:
[----:B------:R-:W-:Y:S05]  /*191b0*/  BSYNC B1 ;  /* 0x0000000000017941 */ /* 0x000fea0003800000 */
.L_x_490:
        /* <DEDUP_REMOVED lines=11> */
.L_x_493:
[----:B------:R-:W-:Y:S05]  /*19270*/  BSYNC B1 ;  /* 0x0000000000017941 */ /* 0x000fea0003800000 */
.L_x_492:
        /* <DEDUP_REMOVED lines=11> */
.L_x_495:
[----:B------:R-:W-:Y:S05]  /*19330*/  BSYNC B1 ;  /* 0x0000000000017941 */ /* 0x000fea0003800000 */
.L_x_494:
        /* <DEDUP_REMOVED lines=11> */
.L_x_497:
[----:B------:R-:W-:Y:S05]  /*193f0*/  BSYNC B1 ;  /* 0x0000000000017941 */ /* 0x000fea0003800000 */
.L_x_496:
        /* <DEDUP_REMOVED lines=10> */
.L_x_499:
[----:B------:R-:W-:Y:S05]  /*194a0*/  BSYNC B1 ;  /* 0x0000000000017941 */ /* 0x000fea0003800000 */
.L_x_498:
        /* <DEDUP_REMOVED lines=11> */
.L_x_501:
[----:B------:R-:W-:Y:S05]  /*19560*/  BSYNC B1 ;  /* 0x0000000000017941 */ /* 0x000fea0003800000 */
.L_x_500:
        /* <DEDUP_REMOVED lines=11> */
.L_x_503:
[----:B------:R-:W-:Y:S05]  /*19620*/  BSYNC B1 ;  /* 0x0000000000017941 */ /* 0x000fea0003800000 */
.L_x_502:
        /* <DEDUP_REMOVED lines=11> */
.L_x_505:
[----:B------:R-:W-:Y:S05]  /*196e0*/  BSYNC B1 ;  /* 0x0000000000017941 */ /* 0x000fea0003800000 */
.L_x_504:
        /* <DEDUP_REMOVED lines=10> */
.L_x_507:
[----:B------:R-:W-:Y:S05]  /*19790*/  BSYNC B1 ;  /* 0x0000000000017941 */ /* 0x000fea0003800000 */
.L_x_506:
        /* <DEDUP_REMOVED lines=11> */
.L_x_509:
[----:B------:R-:W-:Y:S05]  /*19850*/  BSYNC B1 ;  /* 0x0000000000017941 */ /* 0x000fea0003800000 */
.L_x_508:
        /* <DEDUP_REMOVED lines=11> */
.L_x_511:
[----:B------:R-:W-:Y:S05]  /*19910*/  BSYNC B1 ;  /* 0x0000000000017941 */ /* 0x000fea0003800000 */
.L_x_510:
        /* <DEDUP_REMOVED lines=11> */
.L_x_513:
[----:B------:R-:W-:Y:S05]  /*199d0*/  BSYNC B1 ;  /* 0x0000000000017941 */ /* 0x000fea0003800000 */
.L_x_512:
        /* <DEDUP_REMOVED lines=10> */
.L_x_515:
[----:B------:R-:W-:Y:S05]  /*19a80*/  BSYNC B1 ;  /* 0x0000000000017941 */ /* 0x000fea0003800000 */
.L_x_514:
        /* <DEDUP_REMOVED lines=11> */
.L_x_517:
[----:B------:R-:W-:Y:S05]  /*19b40*/  BSYNC B1 ;  /* 0x0000000000017941 */ /* 0x000fea0003800000 */
.L_x_516:
        /* <DEDUP_REMOVED lines=10> */
.L_x_519:
[----:B------:R-:W-:Y:S05]  /*19bf0*/  BSYNC B1 ;  /* 0x0000000000017941 */ /* 0x000fea0003800000 */
.L_x_518:
[----:B------:R-:W2:Y:S01]  /*19c00*/  LDL.LU R154, [R1+0x3d4] ;  /* 0x0003d400019a7983 */ /* 0x000ea20000300800 */
[----:B-----5:R-:W-:Y:S01]  /*19c10*/  IMAD.U32 R153, R152, 0x10000, RZ ;  /* 0x0001000098997824 */ /* 0x020fe200078e00ff */
        /* <DEDUP_REMOVED lines=8> */
.L_x_521:
[----:B------:R-:W-:Y:S05]  /*19ca0*/  BSYNC B1 ;  /* 0x0000000000017941 */ /* 0x000fea0003800000 */
.L_x_520:
[----:B------:R-:W3:Y:S01]  /*19cb0*/  LDL.LU R154, [R1+0x3d8] ;  /* 0x0003d800019a7983 */ /* 0x000ee20000300800 */
[----:B--2--5:R-:W-:Y:S01]  /*19cc0*/  IMAD.U32 R153, R152, 0x10000, RZ ;  /* 0x0001000098997824 */ /* 0x024fe200078e00ff */
        /* <DEDUP_REMOVED lines=8> */
.L_x_523:
[----:B------:R-:W-:Y:S05]  /*19d50*/  BSYNC B1 ;  /* 0x0000000000017941 */ /* 0x000fea0003800000 */
.L_x_522:
[----:B------:R-:W4:Y:S01]  /*19d60*/  LDL.LU R154, [R1+0x3dc] ;  /* 0x0003dc00019a7983 */ /* 0x000f220000300800 */
[----:B--2--5:R-:W-:Y:S01]  /*19d70*/  IMAD.U32 R153, R152, 0x10000, RZ ;  /* 0x0001000098997824 */ /* 0x024fe200078e00ff */
[----:B------:R-:W-:Y:S01]  /*19d80*/  ISETP.GT.AND P5, PT, R0, 0x80, P3 ;  /* 0x000000800000780c */ /* 0x000fe20001fa4270 */
[----:B------:R-:W-:Y:S02]  /*19d90*/  BSSY B1, `(.L_x_524) ;  /* 0x0000007000017945 */ /* 0x000fe40003800000 */
[----:B------:R-:W-:-:S04]  /*19da0*/  FMUL R153, R153, R16 ;  /* 0x0000001099997220 */ /* 0x000fc80000400000 */
[----:B----4-:R-:W-:-:S05]  /*19db0*/  FFMA R153, R154, R2, R153 ;  /* 0x000000029a997223 */ /* 0x010fca0000000099 */
[----:B------:R-:W-:-:S05]  /*19dc0*/  F2FP.BF16.F32.PACK_AB R153, RZ, R153 ;  /* 0x00000099ff99723e */ /* 0x000fca00000010ff */
[----:B------:R2:W-:Y:S01]  /*19dd0*/  @P4 STG.E.U16 desc[UR36][R22.64+0x1d2], R153 ;  /* 0x0001d29916004986 */ /* 0x0005e2000c101524 */
[----:B------:R-:W-:Y:S05]  /*19de0*/  @!P5 BRA `(.L_x_525) ;  /* 0x000000000004d947 */ /* 0x000fea0003800000 */
[----:B------:R4:W5:Y:S02]  /*19df0*/  LDG.E.LTC128B.U16 R152, desc[UR36][R10.64+0x1e0] ;  /* 0x0001e0240a987981 */ /* 0x000964000c1e1520 */
.L_x_525:
[----:B------:R-:W-:Y:S05]  /*19e00*/  BSYNC B1 ;  /* 0x0000000000017941 */ /* 0x000fea0003800000 */
.L_x_524:
        /* <DEDUP_REMOVED lines=10> */
.L_x_527:
[----:B------:R-:W-:Y:S05]  /*19eb0*/  BSYNC B1 ;  /* 0x0000000000017941 */ /* 0x000fea0003800000 */
.L_x_526:
        /* <DEDUP_REMOVED lines=10> */
.L_x_529:
[----:B------:R-:W-:Y:S05]  /*19f60*/  BSYNC B1 ;  /* 0x0000000000017941 */ /* 0x000fea0003800000 */
.L_x_528:
        /* <DEDUP_REMOVED lines=10> */
.L_x_531:
[----:B------:R-:W-:Y:S05]  /*1a010*/  BSYNC B1 ;  /* 0x0000000000017941 */ /* 0x000fea0003800000 */
.L_x_530:
        /* <DEDUP_REMOVED lines=10> */
.L_x_533:
[----:B------:R-:W-:Y:S05]  /*1a0c0*/  BSYNC B1 ;  /* 0x0000000000017941 */ /* 0x000fea0003800000 */
.L_x_532:
        /* <DEDUP_REMOVED lines=10> */
.L_x_535:
[----:B------:R-:W-:Y:S05]  /*1a170*/  BSYNC B1 ;  /* 0x0000000000017941 */ /* 0x000fea0003800000 */
.L_x_534:
        /* <DEDUP_REMOVED lines=10> */
.L_x_537:
[----:B------:R-:W-:Y:S05]  /*1a220*/  BSYNC B1 ;  /* 0x0000000000017941 */ /* 0x000fea0003800000 */
.L_x_536:
        /* <DEDUP_REMOVED lines=10> */
.L_x_539:
[----:B------:R-:W-:Y:S05]  /*1a2d0*/  BSYNC B1 ;  /* 0x0000000000017941 */ /* 0x000fea0003800000 */
.L_x_538:
[----:B------:R-:W4:Y:S01]  /*1a2e0*/  LDL.LU R154, [R1+0x3fc] ;  /* 0x0003fc00019a7983 */ /* 0x000f220000300800 */
[----:B--2--5:R-:W-:Y:S01]  /*1a2f0*/  IMAD.U32 R153, R152, 0x10000, RZ ;  /* 0x0001000098997824 */ /* 0x024fe200078e00ff */
[----:B------:R-:W-:Y:S01]  /*1a300*/  ISETP.GT.AND P3, PT, R3, 0x100, PT ;  /* 0x000001000300780c */ /* 0x000fe20003f64270 */
[----:B------:R-:W-:Y:S01]  /*1a310*/  @P0 IMAD.MOV.U32 R155, RZ, RZ, R23 ;  /* 0x000000ffff9b0224 */ /* 0x000fe200078e0017 */
[----:B------:R-:W-:Y:S01]  /*1a320*/  LOP3.LUT R17, R17, 0xfffffffe, RZ, 0xc0, !PT ;  /* 0xfffffffe11117812 */ /* 0x000fe200078ec0ff */
[----:B------:R-:W-:Y:S01]  /*1a330*/  FMUL R153, R153, R16 ;  /* 0x0000001099997220 */ /* 0x000fe20000400000 */
[----:B------:R-:W-:Y:S01]  /*1a340*/  ISETP.GT.AND P1, PT, R0, RZ, P3 ;  /* 0x000000ff0000720c */ /* 0x000fe20001f24270 */
[----:B------:R-:W-:Y:S08]  /*1a350*/  BSSY B1, `(.L_x_540) ;  /* 0x0000009000017945 */ /* 0x000ff00003800000 */
[----:B------:R-:W-:Y:S01]  /*1a360*/  @P3 LOP3.LUT R17, R17, 0x1, RZ, 0xfc, !PT ;  /* 0x0000000111113812 */ /* 0x000fe200078efcff */
[----:B----4-:R-:W-:Y:S01]  /*1a370*/  FFMA R153, R154, R2, R153 ;  /* 0x000000029a997223 */ /* 0x010fe20000000099 */
[--C-:B------:R-:W-:Y:S01]  /*1a380*/  @P0 IMAD.MOV.U32 R154, RZ, RZ, R22.reuse ;  /* 0x000000ffff9a0224 */ /* 0x100fe200078e0016 */
[----:B------:R-:W-:-:S03]  /*1a390*/  PRMT R22, R152, 0x7610, R22 ;  /* 0x0000761098167816 */ /* 0x000fc60000000016 */
[----:B------:R-:W-:-:S05]  /*1a3a0*/  F2FP.BF16.F32.PACK_AB R153, RZ, R153 ;  /* 0x00000099ff99723e */ /* 0x000fca00000010ff */
[----:B------:R2:W-:Y:S01]  /*1a3b0*/  @P0 STG.E.U16 desc[UR36][R154.64+0x1f2], R153 ;  /* 0x0001f2999a000986 */ /* 0x0005e2000c101524 */
[----:B------:R-:W-:Y:S05]  /*1a3c0*/  @!P1 BRA `(.L_x_541) ;  /* 0x0000000000049947 */ /* 0x000fea0003800000 */
[----:B------:R4:W5:Y:S02]  /*1a3d0*/  LDG.E.LTC128B.U16 R22, desc[UR36][R14.64+0x200] ;  /* 0x000200240e167981 */ /* 0x000964000c1e1520 */
.L_x_541:
[----:B------:R-:W-:Y:S05]  /*1a3e0*/  BSYNC B1 ;  /* 0x0000000000017941 */ /* 0x000fea0003800000 */
.L_x_540:
[----:B------:R-:W3:Y:S01]  /*1a3f0*/  LDL.LU R152, [R1] ;  /* 0x0000000001987983 */ /* 0x000ee20000300800 */
[----:B-----5:R-:W-:Y:S01]  /*1a400*/  IMAD.U32 R23, R22, 0x10000, RZ ;  /* 0x0001000016177824 */ /* 0x020fe200078e00ff */
        /* <DEDUP_REMOVED lines=11> */
.L_x_543:
[----:B------:R-:W-:Y:S05]  /*1a4c0*/  BSYNC B1 ;  /* 0x0000000000017941 */ /* 0x000fea0003800000 */
.L_x_542:
[----:B------:R-:W2:Y:S01]  /*1a4d0*/  LDL.LU R152, [R1+0x4] ;  /* 0x0000040001987983 */ /* 0x000ea20000300800 */
[----:B---3-5:R-:W-:Y:S01]  /*1a4e0*/  IMAD.U32 R23, R22, 0x10000, RZ ;  /* 0x0001000016177824 */ /* 0x028fe200078e00ff */
        /* <DEDUP_REMOVED lines=8> */
.L_x_545:
[----:B------:R-:W-:Y:S05]  /*1a570*/  BSYNC B1 ;  /* 0x0000000000017941 */ /* 0x000fea0003800000 */
.L_x_544:
        /* <DEDUP_REMOVED lines=10> */
.L_x_547:
[----:B------:R-:W-:Y:S05]  /*1a620*/  BSYNC B1 ;  /* 0x0000000000017941 */ /* 0x000fea0003800000 */
.L_x_546:
[----:B------:R-:W3:Y:S01]  /*1a630*/  LDL.LU R152, [R1+0xc] ;  /* 0x00000c0001987983 */ /* 0x000ee20000300800 */
[----:B--2--5:R-:W-:Y:S01]  /*1a640*/  IMAD.U32 R23, R22, 0x10000, RZ ;  /* 0x0001000016177824 */ /* 0x024fe200078e00ff */
        /* <DEDUP_REMOVED lines=11> */
.L_x_549:
[----:B------:R-:W-:Y:S05]  /*1a700*/  BSYNC B1 ;  /* 0x0000000000017941 */ /* 0x000fea0003800000 */
.L_x_548:
[----:B------:R-:W4:Y:S01]  /*1a710*/  LDL.LU R152, [R1+0x10] ;  /* 0x0000100001987983 */ /* 0x000f220000300800 */
[----:B--2--5:R-:W-:Y:S01]  /*1a720*/  IMAD.U32 R23, R22, 0x10000, RZ ;  /* 0x0001000016177824 */ /* 0x024fe200078e00ff */
        /* <DEDUP_REMOVED lines=11> */
.L_x_551:
[----:B------:R-:W-:Y:S05]  /*1a7e0*/  BSYNC B1 ;  /* 0x0000000000017941 */ /* 0x000fea0003800000 */
.L_x_550:
        /* <DEDUP_REMOVED lines=10> */
.L_x_553:
[----:B------:R-:W-:Y:S05]  /*1a890*/  BSYNC B1 ;  /* 0x0000000000017941 */ /* 0x000fea0003800000 */
.L_x_552:
        /* <DEDUP_REMOVED lines=10> */
.L_x_555:
[----:B------:R-:W-:Y:S05]  /*1a940*/  BSYNC B1 ;  /* 0x0000000000017941 */ /* 0x000fea0003800000 */
.L_x_554:
[----:B------:R-:W3:Y:S01]  /*1a950*/  LDL.LU R152, [R1+0x1c] ;  /* 0x00001c0001987983 */ /* 0x000ee20000300800 */
[----:B--2--5:R-:W-:Y:S01]  /*1a960*/  IMAD.U32 R23, R22, 0x10000, RZ ;  /* 0x0001000016177824 */ /* 0x024fe200078e00ff */
[----:B------:R-:W-:Y:S01]  /*1a970*/  IADD3 R154, P0, P2, R163, R4, R158 ;  /* 0x00000004a39a7210 */ /* 0x000fe20007a1e09e */
[----:B------:R-:W-:Y:S01]  /*1a980*/  BSSY B1, `(.L_x_556) ;  /* 0x000000c000017945 */ /* 0x000fe20003800000 */
[----:B------:R-:W-:Y:S01]  /*1a990*/  ISETP.GT.AND P3, PT, R3, 0x110, PT ;  /* 0x000001100300780c */ /* 0x000fe20003f64270 */
[----:B------:R-:W-:Y:S01]  /*1a9a0*/  FMUL R23, R23, R16 ;  /* 0x0000001017177220 */ /* 0x000fe20000400000 */
[----:B------:R-:W-:Y:S02]  /*1a9b0*/  IADD3.X R155, R166, R5, R159, P0, P2 ;  /* 0x00000005a69b7210 */ /* 0x000fe400007e449f */
[----:B------:R-:W-:Y:S02]  /*1a9c0*/  ISETP.GT.AND P0, PT, R0, RZ, P3 ;  /* 0x000000ff0000720c */ /* 0x000fe40001f04270 */
[----:B------:R-:W-:-:S07]  /*1a9d0*/  LOP3.LUT R17, R17, 0xffffffef, RZ, 0xc0, !PT ;  /* 0xffffffef11117812 */ /* 0x000fce00078ec0ff */
[----:B------:R-:W-:Y:S01]  /*1a9e0*/  @P3 LOP3.LUT R17, R17, 0x10, RZ, 0xfc, !PT ;  /* 0x0000001011113812 */ /* 0x000fe200078efcff */
[----:B---3--:R-:W-:-:S05]  /*1a9f0*/  FFMA R23, R152, R2, R23 ;  /* 0x0000000298177223 */ /* 0x008fca0000000017 */
[----:B------:R-:W-:-:S05]  /*1aa00*/  F2FP.BF16.F32.PACK_AB R23, RZ, R23 ;  /* 0x00000017ff17723e */ /* 0x000fca00000010ff */
[----:B------:R2:W-:Y:S01]  /*1aa10*/  @P1 STG.E.U16 desc[UR36][R6.64+0x212], R23 ;  /* 0x0002121706001986 */ /* 0x0005e2000c101524 */
[----:B------:R-:W-:Y:S05]  /*1aa20*/  @!P0 BRA `(.L_x_557) ;  /* 0x0000000000048947 */ /* 0x000fea0003800000 */
[----:B------:R3:W5:Y:S02]  /*1aa30*/  LDG.E.LTC128B.U16 R22, desc[UR36][R14.64+0x220] ;  /* 0x000220240e167981 */ /* 0x000764000c1e1520 */
.L_x_557:
[----:B------:R-:W-:Y:S05]  /*1aa40*/  BSYNC B1 ;  /* 0x0000000000017941 */ /* 0x000fea0003800000 */
.L_x_556:
[----:B------:R-:W4:Y:S01]  /*1aa50*/  LDL.LU R152, [R1+0x20] ;  /* 0x0000200001987983 */ /* 0x000f220000300800 */
[----:B--2--5:R-:W-:Y:S01]  /*1aa60*/  IMAD.U32 R23, R22, 0x10000, RZ ;  /* 0x0001000016177824 */ /* 0x024fe200078e00ff */
[----:B------:R-:W-:Y:S01]  /*1aa70*/  ISETP.GT.AND P1, PT, R3, 0x111, PT ;  /* 0x000001110300780c */ /* 0x000fe20003f24270 */
[----:B------:R-:W-:Y:S01]  /*1aa80*/  BSSY B1, `(.L_x_558) ;  /* 0x000000a000017945 */ /* 0x000fe20003800000 */
[----:B------:R-:W-:Y:S01]  /*1aa90*/  LOP3.LUT R17, R17, 0xffffffbf, RZ, 0xc0, !PT ;  /* 0xffffffbf11117812 */ /* 0x000fe200078ec0ff */
[----:B------:R-:W-:-:S10]  /*1aaa0*/  FMUL R23, R23, R16 ;  /* 0x0000001017177220 */ /* 0x000fd40000400000 */
[----:B------:R-:W-:Y:S01]  /*1aab0*/  @P1 LOP3.LUT R17, R17, 0x40, RZ, 0xfc, !PT ;  /* 0x0000004011111812 */ /* 0x000fe200078efcff */
[----:B----4-:R-:W-:-:S05]  /*1aac0*/  FFMA R23, R152, R2, R23 ;  /* 0x0000000298177223 */ /* 0x010fca0000000017 */
[----:B------:R-:W-:-:S05]  /*1aad0*/  F2FP.BF16.F32.PACK_AB R23, RZ, R23 ;  /* 0x00000017ff17723e */ /* 0x000fca00000010ff */
[----:B------:R2:W-:Y:S01]  /*1aae0*/  @P0 STG.E.U16 desc[UR36][R4.64+0x220], R23 ;  /* 0x0002201704000986 */ /* 0x0005e2000c101524 */
[----:B------:R-:W-:-:S13]  /*1aaf0*/  ISETP.GT.AND P0, PT, R0, RZ, P1 ;  /* 0x000000ff0000720c */ /* 0x000fda0000f04270 */
[----:B--2---:R-:W-:Y:S05]  /*1ab00*/  @!P0 BRA `(.L_x_559) ;  /* 0x0000000000048947 */ /* 0x004fea0003800000 */
[----:B------:R2:W5:Y:S02]  /*1ab10*/  LDG.E.LTC128B.U16 R22, desc[UR36][R14.64+0x222] ;  /* 0x000222240e167981 */ /* 0x000564000c1e1520 */
.L_x_559:
[----:B------:R-:W-:Y:S05]  /*1ab20*/  BSYNC B1 ;  /* 0x0000000000017941 */ /* 0x000fea0003800000 */
.L_x_558:
[----:B------:R-:W4:Y:S01]  /*1ab30*/  LDL.LU R152, [R1+0x24] ;  /* 0x0000240001987983 */ /* 0x000f220000300800 */
[----:B-----5:R-:W-:Y:S01]  /*1ab40*/  IMAD.U32 R23, R22, 0x10000, RZ ;  /* 0x0001000016177824 */ /* 0x020fe200078e00ff */
[----:B------:R-:W-:Y:S03]  /*1ab50*/  BSSY B1, `(.L_x_560) ;  /* 0x0000008000017945 */ /* 0x000fe60003800000 */
[----:B------:R-:W-:-:S04]  /*1ab60*/  FMUL R23, R23, R16 ;  /* 0x0000001017177220 */ /* 0x000fc80000400000 */
[----:B----4-:R-:W-:-:S05]  /*1ab70*/  FFMA R23, R152, R2, R23 ;  /* 0x0000000298177223 */ /* 0x010fca0000000017 */
[----:B------:R-:W-:-:S05]  /*1ab80*/  F2FP.BF16.F32.PACK_AB R23, RZ, R23 ;  /* 0x00000017ff17723e */ /* 0x000fca00000010ff */
[----:B------:R4:W-:Y:S01]  /*1ab90*/  @P0 STG.E.U16 desc[UR36][R4.64+0x222], R23 ;  /* 0x0002221704000986 */ /* 0x0009e2000c101524 */
[----:B------:R-:W-:-:S13]  /*1aba0*/  ISETP.GT.AND P0, PT, R0, 0x8, P3 ;  /* 0x000000080000780c */ /* 0x000fda0001f04270 */
[----:B----4-:R-:W-:Y:S05]  /*1abb0*/  @!P0 BRA `(.L_x_561) ;  /* 0x0000000000048947 */ /* 0x010fea0003800000 */
[----:B------:R4:W5:Y:S02]  /*1abc0*/  LDG.E.LTC128B.U16 R22, desc[UR36][R12.64+0x220] ;  /* 0x000220240c167981 */ /* 0x000964000c1e1520 */
.L_x_561:
[----:B------:R-:W-:Y:S05]  /*1abd0*/  BSYNC B1 ;  /* 0x0000000000017941 */ /* 0x000fea0003800000 */
.L_x_560:
        /* <DEDUP_REMOVED lines=11> */
.L_x_563:
[----:B------:R-:W-:Y:S05]  /*1ac90*/  BSYNC B1 ;  /* 0x0000000000017941 */ /* 0x000fea0003800000 */
.L_x_562:
        /* <DEDUP_REMOVED lines=9> */
[----:B------:R3:W-:Y:S02]  /*1ad30*/  @P0 STG.E.U16 desc[UR36][R6.64+0x222], R22 ;  /* 0x0002221606000986 */ /* 0x0007e4000c101524 */
[----:B---3--:R-:W-:-:S05]  /*1ad40*/  IADD3 R22, P0, R163, R20, RZ ;  /* 0x00000014a3167210 */ /* 0x008fca0007f1e0ff */
[----:B------:R-:W-:Y:S01]  /*1ad50*/  IMAD.X R23, R166, 0x1, R21, P0 ;  /* 0x00000001a6177824 */ /* 0x000fe200000e0615 */
[----:B------:R-:W-:-:S13]  /*1ad60*/  ISETP.GT.AND P0, PT, R0, RZ, P2 ;  /* 0x000000ff0000720c */ /* 0x000fda0001704270 */
[----:B------:R-:W-:Y:S05]  /*1ad70*/  @!P0 BRA `(.L_x_565) ;  /* 0x0000000000048947 */ /* 0x000fea0003800000 */
[----:B------:R3:W5:Y:S02]  /*1ad80*/  LDG.E.LTC128B.U16 R152, desc[UR36][R14.64+0x230] ;  /* 0x000230240e987981 */ /* 0x000764000c1e1520 */
.L_x_565:
[----:B------:R-:W-:Y:S05]  /*1ad90*/  BSYNC B1 ;  /* 0x0000000000017941 */ /* 0x000fea0003800000 */
.L_x_564:
        /* <DEDUP_REMOVED lines=13> */
.L_x_567:
[----:B------:R-:W-:Y:S05]  /*1ae70*/  BSYNC B1 ;  /* 0x0000000000017941 */ /* 0x000fea0003800000 */
.L_x_566:
        /* <DEDUP_REMOVED lines=10> */
.L_x_569:
[----:B------:R-:W-:Y:S05]  /*1af20*/  BSYNC B1 ;  /* 0x0000000000017941 */ /* 0x000fea0003800000 */
.L_x_568:
        /* <DEDUP_REMOVED lines=10> */
.L_x_571:
[----:B------:R-:W-:Y:S05]  /*1afd0*/  BSYNC B1 ;  /* 0x0000000000017941 */ /* 0x000fea0003800000 */
.L_x_570:
        /* <DEDUP_REMOVED lines=13> */
.L_x_573:
[----:B------:R-:W-:Y:S05]  /*1b0b0*/  BSYNC B1 ;  /* 0x0000000000017941 */ /* 0x000fea0003800000 */
.L_x_572:
        /* <DEDUP_REMOVED lines=13> */
.L_x_575:
[----:B------:R-:W-:Y:S05]  /*1b190*/  BSYNC B1 ;  /* 0x0000000000017941 */ /* 0x000fea0003800000 */
.L_x_574:
        /* <DEDUP_REMOVED lines=10> */
.L_x_577:
[----:B------:R-:W-:Y:S05]  /*1b240*/  BSYNC B1 ;  /* 0x0000000000017941 */ /* 0x000fea0003800000 */
.L_x_576:
        /* <DEDUP_REMOVED lines=10> */
.L_x_579:
[----:B------:R-:W-:Y:S05]  /*1b2f0*/  BSYNC B1 ;  /* 0x0000000000017941 */ /* 0x000fea0003800000 */
.L_x_578:
        /* <DEDUP_REMOVED lines=13> */
.L_x_581:
[----:B------:R-:W-:Y:S05]  /*1b3d0*/  BSYNC B1 ;  /* 0x0000000000017941 */ /* 0x000fea0003800000 */
.L_x_580:
        /* <DEDUP_REMOVED lines=13> */
.L_x_583:
[----:B------:R-:W-:Y:S05]  /*1b4b0*/  BSYNC B1 ;  /* 0x0000000000017941 */ /* 0x000fea0003800000 */
.L_x_582:
        /* <DEDUP_REMOVED lines=10> */
.L_x_585:
[----:B------:R-:W-:Y:S05]  /*1b560*/  BSYNC B1 ;  /* 0x0000000000017941 */ /* 0x000fea0003800000 */
.L_x_584:
        /* <DEDUP_REMOVED lines=10> */
.L_x_587:
[----:B------:R-:W-:Y:S05]  /*1b610*/  BSYNC B1 ;  /* 0x0000000000017941 */ /* 0x000fea0003800000 */
.L_x_586:
        /* <DEDUP_REMOVED lines=13> */
.L_x_589:
[----:B------:R-:W-:Y:S05]  /*1b6f0*/  BSYNC B1 ;  /* 0x0000000000017941 */ /* 0x000fea0003800000 */
.L_x_588:
        /* <DEDUP_REMOVED lines=13> */
.L_x_591:
[----:B------:R-:W-:Y:S05]  /*1b7d0*/  BSYNC B1 ;  /* 0x0000000000017941 */ /* 0x000fea0003800000 */
.L_x_590:
        /* <DEDUP_REMOVED lines=10> */
.L_x_593:
[----:B------:R-:W-:Y:S05]  /*1b880*/  BSYNC B1 ;  /* 0x0000000000017941 */ /* 0x000fea0003800000 */
.L_x_592:
        /* <DEDUP_REMOVED lines=10> */
.L_x_595:
[----:B------:R-:W-:Y:S05]  /*1b930*/  BSYNC B1 ;  /* 0x0000000000017941 */ /* 0x000fea0003800000 */
.L_x_594:
        /* <DEDUP_REMOVED lines=13> */
.L_x_597:
[----:B------:R-:W-:Y:S05]  /*1ba10*/  BSYNC B1 ;  /* 0x0000000000017941 */ /* 0x000fea0003800000 */
.L_x_596:
        /* <DEDUP_REMOVED lines=13> */
.L_x_599:
[----:B------:R-:W-:Y:S05]  /*1baf0*/  BSYNC B1 ;  /* 0x0000000000017941 */ /* 0x000fea0003800000 */
.L_x_598:
        /* <DEDUP_REMOVED lines=10> */
.L_x_601:
[----:B------:R-:W-:Y:S05]  /*1bba0*/  BSYNC B1 ;  /* 0x0000000000017941 */ /* 0x000fea0003800000 */
.L_x_600:
        /* <DEDUP_REMOVED lines=10> */
.L_x_603:
[----:B------:R-:W-:Y:S05]  /*1bc50*/  BSYNC B1 ;  /* 0x0000000000017941 */ /* 0x000fea0003800000 */
.L_x_602:
        /* <DEDUP_REMOVED lines=13> */
.L_x_605:
[----:B------:R-:W-:Y:S05]  /*1bd30*/  BSYNC B1 ;  /* 0x0000000000017941 */ /* 0x000fea0003800000 */
.L_x_604:
        /* <DEDUP_REMOVED lines=13> */
.L_x_607:
[----:B------:R-:W-:Y:S05]  /*1be10*/  BSYNC B1 ;  /* 0x0000000000017941 */ /* 0x000fea0003800000 */
.L_x_606:
        /* <DEDUP_REMOVED lines=10> */
.L_x_609:
[----:B------:R-:W-:Y:S05]  /*1bec0*/  BSYNC B1 ;  /* 0x0000000000017941 */ /* 0x000fea0003800000 */
.L_x_608:
        /* <DEDUP_REMOVED lines=10> */
.L_x_611:
[----:B------:R-:W-:Y:S05]  /*1bf70*/  BSYNC B1 ;  /* 0x0000000000017941 */ /* 0x000fea0003800000 */
.L_x_610:
        /* <DEDUP_REMOVED lines=13> */
.L_x_613:
[----:B------:R-:W-:Y:S05]  /*1c050*/  BSYNC B1 ;  /* 0x0000000000017941 */ /* 0x000fea0003800000 */
.L_x_612:
        /* <DEDUP_REMOVED lines=13> */
.L_x_615:
[----:B------:R-:W-:Y:S05]  /*1c130*/  BSYNC B1 ;  /* 0x0000000000017941 */ /* 0x000fea0003800000 */
.L_x_614:
        /* <DEDUP_REMOVED lines=10> */
.L_x_617:
[----:B------:R-:W-:Y:S05]  /*1c1e0*/  BSYNC B1 ;  /* 0x0000000000017941 */ /* 0x000fea0003800000 */
.L_x_616:
        /* <DEDUP_REMOVED lines=10> */
.L_x_619:
[----:B------:R-:W-:Y:S05]  /*1c290*/  BSYNC B1 ;  /* 0x0000000000017941 */ /* 0x000fea0003800000 */
.L_x_618:
        /* <DEDUP_REMOVED lines=13> */
.L_x_621:
[----:B------:R-:W-:Y:S05]  /*1c370*/  BSYNC B1 ;  /* 0x0000000000017941 */ /* 0x000fea0003800000 */
.L_x_620:
        /* <DEDUP_REMOVED lines=13> */
.L_x_623:
[----:B------:R-:W-:Y:S05]  /*1c450*/  BSYNC B1 ;  /* 0x0000000000017941 */ /* 0x000fea0003800000 */
.L_x_622:
        /* <DEDUP_REMOVED lines=10> */
.L_x_625:
[----:B------:R-:W-:Y:S05]  /*1c500*/  BSYNC B1 ;  /* 0x0000000000017941 */ /* 0x000fea0003800000 */
.L_x_624:
        /* <DEDUP_REMOVED lines=10> */
.L_x_627:
[----:B------:R-:W-:Y:S05]  /*1c5b0*/  BSYNC B1 ;  /* 0x0000000000017941 */ /* 0x000fea0003800000 */
.L_x_626:
        /* <DEDUP_REMOVED lines=13> */
.L_x_629:
[----:B------:R-:W-:Y:S05]  /*1c690*/  BSYNC B1 ;  /* 0x0000000000017941 */ /* 0x000fea0003800000 */
.L_x_628:
        /* <DEDUP_REMOVED lines=13> */
.L_x_631:
[----:B------:R-:W-:Y:S05]  /*1c770*/  BSYNC B1 ;  /* 0x0000000000017941 */ /* 0x000fea0003800000 */
.L_x_630:
        /* <DEDUP_REMOVED lines=10> */
.L_x_633:
[----:B------:R-:W-:Y:S05]  /*1c820*/  BSYNC B1 ;  /* 0x0000000000017941 */ /* 0x000fea0003800000 */
.L_x_632:
        /* <DEDUP_REMOVED lines=10> */
.L_x_635:
[----:B------:R-:W-:Y:S05]  /*1c8d0*/  BSYNC B1 ;  /* 0x0000000000017941 */ /* 0x000fea0003800000 */
.L_x_634:
        /* <DEDUP_REMOVED lines=13> */
.L_x_637:
[----:B------:R-:W-:Y:S05]  /*1c9b0*/  BSYNC B1 ;  /* 0x0000000000017941 */ /* 0x000fea0003800000 */
.L_x_636:
        /* <DEDUP_REMOVED lines=13> */
.L_x_639:
[----:B------:R-:W-:Y:S05]  /*1ca90*/  BSYNC B1 ;  /* 0x0000000000017941 */ /* 0x000fea0003800000 */
.L_x_638:
        /* <DEDUP_REMOVED lines=10> */
.L_x_641:
[----:B------:R-:W-:Y:S05]  /*1cb40*/  BSYNC B1 ;  /* 0x0000000000017941 */ /* 0x000fea0003800000 */
.L_x_640:
        /* <DEDUP_REMOVED lines=10> */
.L_x_643:
[----:B------:R-:W-:Y:S05]  /*1cbf0*/  BSYNC B1 ;  /* 0x0000000000017941 */ /* 0x000fea0003800000 */
.L_x_642:
        /* <DEDUP_REMOVED lines=13> */
.L_x_645:
[----:B------:R-:W-:Y:S05]  /*1ccd0*/  BSYNC B1 ;  /* 0x0000000000017941 */ /* 0x000fea0003800000 */
.L_x_644:
        /* <DEDUP_REMOVED lines=13> */
.L_x_647:
[----:B------:R-:W-:Y:S05]  /*1cdb0*/  BSYNC B1 ;  /* 0x0000000000017941 */ /* 0x000fea0003800000 */
.L_x_646:
        /* <DEDUP_REMOVED lines=10> */
.L_x_649:
[----:B------:R-:W-:Y:S05]  /*1ce60*/  BSYNC B1 ;  /* 0x0000000000017941 */ /* 0x000fea0003800000 */
.L_x_648:
        /* <DEDUP_REMOVED lines=10> */
.L_x_651:
[----:B------:R-:W-:Y:S05]  /*1cf10*/  BSYNC B1 ;  /* 0x0000000000017941 */ /* 0x000fea0003800000 */
.L_x_650:
        /* <DEDUP_REMOVED lines=13> */
.L_x_653:
[----:B------:R-:W-:Y:S05]  /*1cff0*/  BSYNC B1 ;  /* 0x0000000000017941 */ /* 0x000fea0003800000 */
.L_x_652:
        /* <DEDUP_REMOVED lines=13> */
.L_x_655:
[----:B------:R-:W-:Y:S05]  /*1d0d0*/  BSYNC B1 ;  /* 0x0000000000017941 */ /* 0x000fea0003800000 */
.L_x_654:
        /* <DEDUP_REMOVED lines=10> */
.L_x_657:
[----:B------:R-:W-:Y:S05]  /*1d180*/  BSYNC B1 ;  /* 0x0000000000017941 */ /* 0x000fea0003800000 */
.L_x_656:
        /* <DEDUP_REMOVED lines=10> */
.L_x_659:
[----:B------:R-:W-:Y:S05]  /*1d230*/  BSYNC B1 ;  /* 0x0000000000017941 */ /* 0x000fea0003800000 */
.L_x_658:
        /* <DEDUP_REMOVED lines=13> */
.L_x_661:
[----:B------:R-:W-:Y:S05]  /*1d310*/  BSYNC B1 ;  /* 0x0000000000017941 */ /* 0x000fea0003800000 */
.L_x_660:
        /* <DEDUP_REMOVED lines=13> */
.L_x_663:
[----:B------:R-:W-:Y:S05]  /*1d3f0*/  BSYNC B1 ;  /* 0x0000000000017941 */ /* 0x000fea0003800000 */
.L_x_662:
        /* <DEDUP_REMOVED lines=10> */
.L_x_665:
[----:B------:R-:W-:Y:S05]  /*1d4a0*/  BSYNC B1 ;  /* 0x0000000000017941 */ /* 0x000fea0003800000 */
.L_x_664:
        /* <DEDUP_REMOVED lines=10> */
.L_x_667:
[----:B------:R-:W-:Y:S05]  /*1d550*/  BSYNC B1 ;  /* 0x0000000000017941 */ /* 0x000fea0003800000 */
.L_x_666:
        /* <DEDUP_REMOVED lines=13> */
.L_x_669:
[----:B------:R-:W-:Y:S05]  /*1d630*/  BSYNC B1 ;  /* 0x0000000000017941 */ /* 0x000fea0003800000 */
.L_x_668:
        /* <DEDUP_REMOVED lines=13> */
.L_x_671:
[----:B------:R-:W-:Y:S05]  /*1d710*/  BSYNC B1 ;  /* 0x0000000000017941 */ /* 0x000fea0003800000 */
.L_x_670:
        /* <DEDUP_REMOVED lines=10> */
.L_x_673:
[----:B------:R-:W-:Y:S05]  /*1d7c0*/  BSYNC B1 ;  /* 0x0000000000017941 */ /* 0x000fea0003800000 */
.L_x_672:
        /* <DEDUP_REMOVED lines=10> */
.L_x_675:
[----:B------:R-:W-:Y:S05]  /*1d870*/  BSYNC B1 ;  /* 0x0000000000017941 */ /* 0x000fea0003800000 */
.L_x_674:
        /* <DEDUP_REMOVED lines=13> */
.L_x_677:
[----:B------:R-:W-:Y:S05]  /*1d950*/  BSYNC B1 ;  /* 0x0000000000017941 */ /* 0x000fea0003800000 */
.L_x_676:
        /* <DEDUP_REMOVED lines=13> */
.L_x_679:
[----:B------:R-:W-:Y:S05]  /*1da30*/  BSYNC B1 ;  /* 0x0000000000017941 */ /* 0x000fea0003800000 */
.L_x_678:
        /* <DEDUP_REMOVED lines=10> */
.L_x_681:
[----:B------:R-:W-:Y:S05]  /*1dae0*/  BSYNC B1 ;  /* 0x0000000000017941 */ /* 0x000fea0003800000 */
.L_x_680:
        /* <DEDUP_REMOVED lines=10> */
.L_x_683:
[----:B------:R-:W-:Y:S05]  /*1db90*/  BSYNC B1 ;  /* 0x0000000000017941 */ /* 0x000fea0003800000 */
.L_x_682:
        /* <DEDUP_REMOVED lines=13> */
.L_x_685:
[----:B------:R-:W-:Y:S05]  /*1dc70*/  BSYNC B1 ;  /* 0x0000000000017941 */ /* 0x000fea0003800000 */
.L_x_684:
        /* <DEDUP_REMOVED lines=13> */
.L_x_687:
[----:B------:R-:W-:Y:S05]  /*1dd50*/  BSYNC B1 ;  /* 0x0000000000017941 */ /* 0x000fea0003800000 */
.L_x_686:
        /* <DEDUP_REMOVED lines=10> */
.L_x_689:
[----:B------:R-:W-:Y:S05]  /*1de00*/  BSYNC B1 ;  /* 0x0000000000017941 */ /* 0x000fea0003800000 */
.L_x_688:
        /* <DEDUP_REMOVED lines=10> */
.L_x_691:
[----:B------:R-:W-:Y:S05]  /*1deb0*/  BSYNC B1 ;  /* 0x0000000000017941 */ /* 0x000fea0003800000 */
.L_x_690:
        /* <DEDUP_REMOVED lines=13> */
.L_x_693:
[----:B------:R-:W-:Y:S05]  /*1df90*/  BSYNC B1 ;  /* 0x0000000000017941 */ /* 0x000fea0003800000 */
.L_x_692:
        /* <DEDUP_REMOVED lines=13> */
.L_x_695:
[----:B------:R-:W-:Y:S05]  /*1e070*/  BSYNC B1 ;  /* 0x0000000000017941 */ /* 0x000fea0003800000 */
.L_x_694:
        /* <DEDUP_REMOVED lines=10> */
.L_x_697:
[----:B------:R-:W-:Y:S05]  /*1e120*/  BSYNC B1 ;  /* 0x0000000000017941 */ /* 0x000fea0003800000 */
.L_x_696:
        /* <DEDUP_REMOVED lines=10> */
.L_x_699:
[----:B------:R-:W-:Y:S05]  /*1e1d0*/  BSYNC B1 ;  /* 0x0000000000017941 */ /* 0x000fea0003800000 */
.L_x_698:
        /* <DEDUP_REMOVED lines=13> */
.L_x_701:
[----:B------:R-:W-:Y:S05]  /*1e2b0*/  BSYNC B1 ;  /* 0x0000000000017941 */ /* 0x000fea0003800000 */
.L_x_700:
        /* <DEDUP_REMOVED lines=13> */
.L_x_703:
[----:B------:R-:W-:Y:S05]  /*1e390*/  BSYNC B1 ;  /* 0x0000000000017941 */ /* 0x000fea0003800000 */
.L_x_702:
        /* <DEDUP_REMOVED lines=10> */
.L_x_705:
[----:B------:R-:W-:Y:S05]  /*1e440*/  BSYNC B1 ;  /* 0x0000000000017941 */ /* 0x000fea0003800000 */
.L_x_704:
        /* <DEDUP_REMOVED lines=10> */
.L_x_707:
[----:B------:R-:W-:Y:S05]  /*1e4f0*/  BSYNC B1 ;  /* 0x0000000000017941 */ /* 0x000fea0003800000 */
.L_x_706:
        /* <DEDUP_REMOVED lines=13> */
.L_x_709:
[----:B------:R-:W-:Y:S05]  /*1e5d0*/  BSYNC B1 ;  /* 0x0000000000017941 */ /* 0x000fea0003800000 */
.L_x_708:
        /* <DEDUP_REMOVED lines=13> */
.L_x_711:
[----:B------:R-:W-:Y:S05]  /*1e6b0*/  BSYNC B1 ;  /* 0x0000000000017941 */ /* 0x000fea0003800000 */
.L_x_710:
        /* <DEDUP_REMOVED lines=10> */
.L_x_713:
[----:B------:R-:W-:Y:S05]  /*1e760*/  BSYNC B1 ;  /* 0x0000000000017941 */ /* 0x000fea0003800000 */
.L_x_712:
        /* <DEDUP_REMOVED lines=10> */
.L_x_715:
[----:B------:R-:W-:Y:S05]  /*1e810*/  BSYNC B1 ;  /* 0x0000000000017941 */ /* 0x000fea0003800000 */
.L_x_714:
        /* <DEDUP_REMOVED lines=13> */
.L_x_717:
[----:B------:R-:W-:Y:S05]  /*1e8f0*/  BSYNC B1 ;  /* 0x0000000000017941 */ /* 0x000fea0003800000 */
.L_x_716:
        /* <DEDUP_REMOVED lines=13> */
.L_x_719:
[----:B------:R-:W-:Y:S05]  /*1e9d0*/  BSYNC B1 ;  /* 0x0000000000017941 */ /* 0x000fea0003800000 */
.L_x_718:
        /* <DEDUP_REMOVED lines=10> */
.L_x_721:
[----:B------:R-:W-:Y:S05]  /*1ea80*/  BSYNC B1 ;  /* 0x0000000000017941 */ /* 0x000fea0003800000 */
.L_x_720:
        /* <DEDUP_REMOVED lines=10> */
.L_x_723:
[----:B------:R-:W-:Y:S05]  /*1eb30*/  BSYNC B1 ;  /* 0x0000000000017941 */ /* 0x000fea0003800000 */
.L_x_722:
        /* <DEDUP_REMOVED lines=13> */
.L_x_725:
[----:B------:R-:W-:Y:S05]  /*1ec10*/  BSYNC B1 ;  /* 0x0000000000017941 */ /* 0x000fea0003800000 */
.L_x_724:
        /* <DEDUP_REMOVED lines=13> */
.L_x_727:
[----:B------:R-:W-:Y:S05]  /*1ecf0*/  BSYNC B1 ;  /* 0x0000000000017941 */ /* 0x000fea0003800000 */
.L_x_726:
        /* <DEDUP_REMOVED lines=10> */
.L_x_729:
[----:B------:R-:W-:Y:S05]  /*1eda0*/  BSYNC B1 ;  /* 0x0000000000017941 */ /* 0x000fea0003800000 */
.L_x_728:
        /* <DEDUP_REMOVED lines=10> */
.L_x_731:
[----:B------:R-:W-:Y:S05]  /*1ee50*/  BSYNC B1 ;  /* 0x0000000000017941 */ /* 0x000fea0003800000 */
.L_x_730:
        /* <DEDUP_REMOVED lines=13> */
.L_x_733:
[----:B------:R-:W-:Y:S05]  /*1ef30*/  BSYNC B1 ;  /* 0x0000000000017941 */ /* 0x000fea0003800000 */
.L_x_732:
        /* <DEDUP_REMOVED lines=13> */
.L_x_735:
[----:B------:R-:W-:Y:S05]  /*1f010*/  BSYNC B1 ;  /* 0x0000000000017941 */ /* 0x000fea0003800000 */
.L_x_734:
        /* <DEDUP_REMOVED lines=10> */
.L_x_737:
[----:B------:R-:W-:Y:S05]  /*1f0c0*/  BSYNC B1 ;  /* 0x0000000000017941 */ /* 0x000fea0003800000 */
.L_x_736:
        /* <DEDUP_REMOVED lines=10> */
.L_x_739:
[----:B------:R-:W-:Y:S05]  /*1f170*/  BSYNC B1 ;  /* 0x0000000000017941 */ /* 0x000fea0003800000 */
.L_x_738:
        /* <DEDUP_REMOVED lines=13> */
.L_x_741:
[----:B------:R-:W-:Y:S05]  /*1f250*/  BSYNC B1 ;  /* 0x0000000000017941 */ /* 0x000fea0003800000 */
.L_x_740:
        /* <DEDUP_REMOVED lines=13> */
.L_x_743:
[----:B------:R-:W-:Y:S05]  /*1f330*/  BSYNC B1 ;  /* 0x0000000000017941 */ /* 0x000fea0003800000 */
.L_x_742:
        /* <DEDUP_REMOVED lines=10> */
.L_x_745:
[----:B------:R-:W-:Y:S05]  /*1f3e0*/  BSYNC B1 ;  /* 0x0000000000017941 */ /* 0x000fea0003800000 */
.L_x_744:
        /* <DEDUP_REMOVED lines=10> */
.L_x_747:
[----:B------:R-:W-:Y:S05]  /*1f490*/  BSYNC B1 ;  /* 0x0000000000017941 */ /* 0x000fea0003800000 */
.L_x_746:
        /* <DEDUP_REMOVED lines=13> */
.L_x_749:
[----:B------:R-:W-:Y:S05]  /*1f570*/  BSYNC B1 ;  /* 0x0000000000017941 */ /* 0x000fea0003800000 */
.L_x_748:
        /* <DEDUP_REMOVED lines=13> */
.L_x_751:
[----:B------:R-:W-:Y:S05]  /*1f650*/  BSYNC B1 ;  /* 0x0000000000017941 */ /* 0x000fea0003800000 */
.L_x_750:
        /* <DEDUP_REMOVED lines=10> */
.L_x_753:
[----:B------:R-:W-:Y:S05]  /*1f700*/  BSYNC B1 ;  /* 0x0000000000017941 */ /* 0x000fea0003800000 */
.L_x_752:
        /* <DEDUP_REMOVED lines=10> */
.L_x_755:
[----:B------:R-:W-:Y:S05]  /*1f7b0*/  BSYNC B1 ;  /* 0x0000000000017941 */ /* 0x000fea0003800000 */
.L_x_754:
        /* <DEDUP_REMOVED lines=13> */
.L_x_757:
[----:B------:R-:W-:Y:S05]  /*1f890*/  BSYNC B1 ;  /* 0x0000000000017941 */ /* 0x000fea0003800000 */
.L_x_756:
        /* <DEDUP_REMOVED lines=13> */
.L_x_759:
[----:B------:R-:W-:Y:S05]  /*1f970*/  BSYNC B1 ;  /* 0x0000000000017941 */ /* 0x000fea0003800000 */
.L_x_758:
        /* <DEDUP_REMOVED lines=10> */
.L_x_761:
[----:B------:R-:W-:Y:S05]  /*1fa20*/  BSYNC B1 ;  /* 0x0000000000017941 */ /* 0x000fea0003800000 */
.L_x_760:
        /* <DEDUP_REMOVED lines=10> */
.L_x_763:
[----:B------:R-:W-:Y:S05]  /*1fad0*/  BSYNC B1 ;  /* 0x0000000000017941 */ /* 0x000fea0003800000 */
.L_x_762:
        /* <DEDUP_REMOVED lines=13> */
.L_x_765:
[----:B------:R-:W-:Y:S05]  /*1fbb0*/  BSYNC B1 ;  /* 0x0000000000017941 */ /* 0x000fea0003800000 */
.L_x_764:
[----:B------:R-:W2:Y:S01]  /*1fbc0*/  LDL.LU R156, [R1+0x1c0] ;  /* 0x0001c000019c7983 */ /* 0x000ea20000300800 */
[----:B-----5:R-:W-:Y:S01]  /*1fbd0*/  IMAD.U32 R153, R152, 0x10000, RZ ;  /* 0x0001000098997824 */ /* 0x020fe200078e00ff */
[----:B------:R-:W-:Y:S01]  /*1fbe0*/  ISETP.GT.AND P1, PT, R3, 0x1e1, PT ;  /* 0x000001e10300780c */ /* 0x000fe20003f24270 */
[----:B------:R-:W-:Y:S02]  /*1fbf0*/  BSSY B1, `(.L_x_766) ;  /* 0x0000009000017945 */ /* 0x000fe40003800000 */
[----:B------:R-:W-:-:S04]  /*1fc00*/  FMUL R153, R153, R16 ;  /* 0x0000001099997220 */ /* 0x000fc80000400000 */
[----:B--2---:R-:W-:Y:S01]  /*1fc10*/  FFMA R153, R156, R2, R153 ;  /* 0x000000029c997223 */ /* 0x004fe20000000099 */
[----:B------:R-:W-:-:S04]  /*1fc20*/  P2R R156, PR, RZ, 0x2 ;  /* 0x00000002ff9c7803 */ /* 0x000fc80000000000 */
[----:B------:R-:W-:-:S05]  /*1fc30*/  F2FP.BF16.F32.PACK_AB R153, RZ, R153 ;  /* 0x00000099ff99723e */ /* 0x000fca00000010ff */
[----:B------:R2:W-:Y:S01]  /*1fc40*/  @P0 STG.E.U16 desc[UR36][R4.64+0x3c0], R153 ;  /* 0x0003c09904000986 */ /* 0x0005e2000c101524 */
[----:B------:R-:W-:-:S13]  /*1fc50*/  ISETP.GT.AND P0, PT, R0, RZ, P1 ;  /* 0x000000ff0000720c */ /* 0x000fda0000f04270 */
[----:B--2---:R-:W-:Y:S05]  /*1fc60*/  @!P0 BRA `(.L_x_767) ;  /* 0x0000000000048947 */ /* 0x004fea0003800000 */
[----:B------:R2:W5:Y:S02]  /*1fc70*/  LDG.E.LTC128B.U16 R152, desc[UR36][R14.64+0x3c2] ;  /* 0x0003c2240e987981 */ /* 0x000564000c1e1520 */
.L_x_767:
[----:B------:R-:W-:Y:S05]  /*1fc80*/  BSYNC B1 ;  /* 0x0000000000017941 */ /* 0x000fea0003800000 */
.L_x_766:
        /* <DEDUP_REMOVED lines=10> */
.L_x_769:
[----:B------:R-:W-:Y:S05]  /*1fd30*/  BSYNC B1 ;  /* 0x0000000000017941 */ /* 0x000fea0003800000 */
.L_x_768:
        /* <DEDUP_REMOVED lines=10> */
.L_x_771:
[----:B------:R-:W-:Y:S05]  /*1fde0*/  BSYNC B1 ;  /* 0x0000000000017941 */ /* 0x000fea0003800000 */
.L_x_770:
        /* <DEDUP_REMOVED lines=11> */
.L_x_773:
[----:B------:R-:W-:Y:S05]  /*1fea0*/  BSYNC B1 ;  /* 0x0000000000017941 */ /* 0x000fea0003800000 */
.L_x_772:
        /* <DEDUP_REMOVED lines=11> */
.L_x_775:
[----:B------:R-:W-:Y:S05]  /*1ff60*/  BSYNC B1 ;  /* 0x0000000000017941 */ /* 0x000fea0003800000 */
.L_x_774:
        /* <DEDUP_REMOVED lines=10> */
.L_x_777:
[----:B------:R-:W-:Y:S05]  /*20010*/  BSYNC B1 ;  /* 0x0000000000017941 */ /* 0x000fea0003800000 */
.L_x_776:
        /* <DEDUP_REMOVED lines=10> */
.L_x_779:
[----:B------:R-:W-:Y:S05]  /*200c0*/  BSYNC B1 ;  /* 0x0000000000017941 */ /* 0x000fea0003800000 */
.L_x_778:
        /* <DEDUP_REMOVED lines=11> */
.L_x_781:
[----:B------:R-:W-:Y:S05]  /*20180*/  BSYNC B1 ;  /* 0x0000000000017941 */ /* 0x000fea0003800000 */
.L_x_780:
        /* <DEDUP_REMOVED lines=11> */
.L_x_783:
[----:B------:R-:W-:Y:S05]  /*20240*/  BSYNC B1 ;  /* 0x0000000000017941 */ /* 0x000fea0003800000 */
.L_x_782:
        /* <DEDUP_REMOVED lines=10> */
.L_x_785:
[----:B------:R-:W-:Y:S05]  /*202f0*/  BSYNC B1 ;  /* 0x0000000000017941 */ /* 0x000fea0003800000 */
.L_x_784:
        /* <DEDUP_REMOVED lines=10> */
.L_x_787:
[----:B------:R-:W-:Y:S05]  /*203a0*/  BSYNC B1 ;  /* 0x0000000000017941 */ /* 0x000fea0003800000 */
.L_x_786:
        /* <DEDUP_REMOVED lines=11> */
.L_x_789:
[----:B------:R-:W-:Y:S05]  /*20460*/  BSYNC B1 ;  /* 0x0000000000017941 */ /* 0x000fea0003800000 */
.L_x_788:
        /* <DEDUP_REMOVED lines=11> */
.L_x_791:
[----:B------:R-:W-:Y:S05]  /*20520*/  BSYNC B1 ;  /* 0x0000000000017941 */ /* 0x000fea0003800000 */
.L_x_790:
[----:B0123--:R-:W2:Y:S01]  /*20530*/  LDL.LU R14, [R1+0x1f4] ;  /* 0x0001f400010e7983 */ /* 0x00fea20000300800 */
[----:B-----5:R-:W-:Y:S01]  /*20540*/  IMAD.U32 R3, R152, 0x10000, RZ ;  /* 0x0001000098037824 */ /* 0x020fe200078e00ff */
        /* <DEDUP_REMOVED lines=8> */
.L_x_793:
[----:B------:R-:W-:Y:S05]  /*205d0*/  BSYNC B1 ;  /* 0x0000000000017941 */ /* 0x000fea0003800000 */
.L_x_792:
[----:B------:R-:W2:Y:S01]  /*205e0*/  LDL.LU R4, [R1+0x1f8] ;  /* 0x0001f80001047983 */ /* 0x000ea20000300800 */
[----:B-----5:R-:W-:Y:S01]  /*205f0*/  IMAD.U32 R3, R152, 0x10000, RZ ;  /* 0x0001000098037824 */ /* 0x020fe200078e00ff */
[----:B------:R-:W-:Y:S01]  /*20600*/  BSSY B1, `(.L_x_794) ;  /* 0x000000a000017945 */ /* 0x000fe20003800000 */
[----:B------:R-:W-:Y:S02]  /*20610*/  @P5 IMAD.MOV.U32 R5, RZ, RZ, R7 ;  /* 0x000000ffff055224 */ /* 0x000fe400078e0007 */
[----:B------:R-:W-:-:S04]  /*20620*/  FMUL R3, R3, R16 ;  /* 0x0000001003037220 */ /* 0x000fc80000400000 */
[----:B--2---:R-:W-:Y:S01]  /*20630*/  FFMA R3, R4, R2, R3 ;  /* 0x0000000204037223 */ /* 0x004fe20000000003 */
[----:B------:R-:W-:-:S04]  /*20640*/  @P5 IMAD.MOV.U32 R4, RZ, RZ, R6 ;  /* 0x000000ffff045224 */ /* 0x000fc800078e0006 */
[----:B------:R-:W-:-:S05]  /*20650*/  F2FP.BF16.F32.PACK_AB R3, RZ, R3 ;  /* 0x00000003ff03723e */ /* 0x000fca00000010ff */
[----:B------:R1:W-:Y:S01]  /*20660*/  @P5 STG.E.U16 desc[UR36][R4.64+0x3f0], R3 ;  /* 0x0003f00304005986 */ /* 0x0003e2000c101524 */
[----:B------:R-:W-:-:S13]  /*20670*/  ISETP.GT.AND P5, PT, R0, 0x8, P0 ;  /* 0x000000080000780c */ /* 0x000fda00007a4270 */
[----:B-1----:R-:W-:Y:S05]  /*20680*/  @!P5 BRA `(.L_x_795) ;  /* 0x000000000004d947 */ /* 0x002fea0003800000 */
[----:B------:R1:W5:Y:S02]  /*20690*/  LDG.E.LTC128B.U16 R152, desc[UR36][R12.64+0x3f2] ;  /* 0x0003f2240c987981 */ /* 0x000364000c1e1520 */
.L_x_795:
[----:B------:R-:W-:Y:S05]  /*206a0*/  BSYNC B1 ;  /* 0x0000000000017941 */ /* 0x000fea0003800000 */
.L_x_794:
        /* <DEDUP_REMOVED lines=11> */
.L_x_797:
[----:B------:R-:W-:Y:S05]  /*20760*/  BSYNC B1 ;  /* 0x0000000000017941 */ /* 0x000fea0003800000 */
.L_x_796:
[----:B-----5:R-:W-:Y:S01]  /*20770*/  IMAD.U32 R3, R152, 0x10000, RZ ;  /* 0x0001000098037824 */ /* 0x020fe200078e00ff */
[----:B------:R-:W-:Y:S03]  /*20780*/  BSSY B1, `(.L_x_798) ;  /* 0x0000009000017945 */ /* 0x000fe60003800000 */
[----:B------:R-:W-:-:S04]  /*20790*/  FMUL R3, R3, R16 ;  /* 0x0000001003037220 */ /* 0x000fc80000400000 */
[----:B------:R-:W-:-:S05]  /*207a0*/  FFMA R3, R24, R2, R3 ;  /* 0x0000000218037223 */ /* 0x000fca0000000003 */
[----:B------:R-:W-:-:S05]  /*207b0*/  F2FP.BF16.F32.PACK_AB R3, RZ, R3 ;  /* 0x00000003ff03723e */ /* 0x000fca00000010ff */
[----:B------:R3:W-:Y:S01]  /*207c0*/  @P5 STG.E.U16 desc[UR36][R20.64+0x200], R3 ;  /* 0x0002000314005986 */ /* 0x0007e2000c101524 */
[----:B------:R-:W-:-:S04]  /*207d0*/  LOP3.LUT P5, RZ, R17, 0x2, RZ, 0xc0, !PT ;  /* 0x0000000211ff7812 */ /* 0x000fc800078ac0ff */
[----:B------:R-:W-:-:S13]  /*207e0*/  ISETP.GT.AND P5, PT, R0, 0x80, P5 ;  /* 0x000000800000780c */ /* 0x000fda0002fa4270 */
[----:B---3--:R-:W-:Y:S05]  /*207f0*/  @!P5 BRA `(.L_x_799) ;  /* 0x000000000004d947 */ /* 0x008fea0003800000 */
[----:B------:R3:W5:Y:S02]  /*20800*/  LDG.E.LTC128B.U16 R152, desc[UR36][R10.64+0x202] ;  /* 0x000202240a987981 */ /* 0x000764000c1e1520 */
.L_x_799:
[----:B------:R-:W-:Y:S05]  /*20810*/  BSYNC B1 ;  /* 0x0000000000017941 */ /* 0x000fea0003800000 */
.L_x_798:
        /* <DEDUP_REMOVED lines=8> */
[----:B0-----:R-:W-:Y:S05]  /*208a0*/  @!P5 BRA `(.L_x_801) ;  /* 0x000000000004d947 */ /* 0x001fea0003800000 */
[----:B------:R0:W5:Y:S02]  /*208b0*/  LDG.E.LTC128B.U16 R152, desc[UR36][R8.64+0x200] ;  /* 0x0002002408987981 */ /* 0x000164000c1e1520 */
.L_x_801:
[----:B------:R-:W-:Y:S05]  /*208c0*/  BSYNC B1 ;  /* 0x0000000000017941 */ /* 0x000fea0003800000 */
.L_x_800:
        /* <DEDUP_REMOVED lines=10> */
.L_x_803:
[----:B------:R-:W-:Y:S05]  /*20970*/  BSYNC B1 ;  /* 0x0000000000017941 */ /* 0x000fea0003800000 */
.L_x_802:
        /* <DEDUP_REMOVED lines=10> */
.L_x_805:
[----:B------:R-:W-:Y:S05]  /*20a20*/  BSYNC B1 ;  /* 0x0000000000017941 */ /* 0x000fea0003800000 */
.L_x_804:
        /* <DEDUP_REMOVED lines=10> */
.L_x_807:
[----:B------:R-:W-:Y:S05]  /*20ad0*/  BSYNC B1 ;  /* 0x0000000000017941 */ /* 0x000fea0003800000 */
.L_x_806:
        /* <DEDUP_REMOVED lines=10> */
.L_x_809:
[----:B------:R-:W-:Y:S05]  /*20b80*/  BSYNC B1 ;  /* 0x0000000000017941 */ /* 0x000fea0003800000 */
.L_x_808:
        /* <DEDUP_REMOVED lines=10> */
.L_x_811:
[----:B------:R-:W-:Y:S05]  /*20c30*/  BSYNC B1 ;  /* 0x0000000000017941 */ /* 0x000fea0003800000 */
.L_x_810:
        /* <DEDUP_REMOVED lines=10> */
.L_x_813:
[----:B------:R-:W-:Y:S05]  /*20ce0*/  BSYNC B1 ;  /* 0x0000000000017941 */ /* 0x000fea0003800000 */
.L_x_812:
        /* <DEDUP_REMOVED lines=10> */
.L_x_815:
[----:B------:R-:W-:Y:S05]  /*20d90*/  BSYNC B1 ;  /* 0x0000000000017941 */ /* 0x000fea0003800000 */
.L_x_814:
        /* <DEDUP_REMOVED lines=10> */
.L_x_817:
[----:B------:R-:W-:Y:S05]  /*20e40*/  BSYNC B1 ;  /* 0x0000000000017941 */ /* 0x000fea0003800000 */
.L_x_816:
        /* <DEDUP_REMOVED lines=10> */
.L_x_819:
[----:B------:R-:W-:Y:S05]  /*20ef0*/  BSYNC B1 ;  /* 0x0000000000017941 */ /* 0x000fea0003800000 */
.L_x_818:
        /* <DEDUP_REMOVED lines=10> */
.L_x_821:
[----:B------:R-:W-:Y:S05]  /*20fa0*/  BSYNC B1 ;  /* 0x0000000000017941 */ /* 0x000fea0003800000 */
.L_x_820:
        /* <DEDUP_REMOVED lines=10> */
.L_x_823:
[----:B------:R-:W-:Y:S05]  /*21050*/  BSYNC B1 ;  /* 0x0000000000017941 */ /* 0x000fea0003800000 */
.L_x_822:
        /* <DEDUP_REMOVED lines=10> */
.L_x_825:
[----:B------:R-:W-:Y:S05]  /*21100*/  BSYNC B1 ;  /* 0x0000000000017941 */ /* 0x000fea0003800000 */
.L_x_824:
        /* <DEDUP_REMOVED lines=10> */
.L_x_827:
[----:B------:R-:W-:Y:S05]  /*211b0*/  BSYNC B1 ;  /* 0x0000000000017941 */ /* 0x000fea0003800000 */
.L_x_826:
        /* <DEDUP_REMOVED lines=10> */
.L_x_829:
[----:B------:R-:W-:Y:S05]  /*21260*/  BSYNC B1 ;  /* 0x0000000000017941 */ /* 0x000fea0003800000 */
.L_x_828:
        /* <DEDUP_REMOVED lines=10> */
.L_x_831:
[----:B------:R-:W-:Y:S05]  /*21310*/  BSYNC B1 ;  /* 0x0000000000017941 */ /* 0x000fea0003800000 */
.L_x_830:
        /* <DEDUP_REMOVED lines=10> */
.L_x_833:
[----:B------:R-:W-:Y:S05]  /*213c0*/  BSYNC B1 ;  /* 0x0000000000017941 */ /* 0x000fea0003800000 */
.L_x_832:
        /* <DEDUP_REMOVED lines=10> */
.L_x_835:
[----:B------:R-:W-:Y:S05]  /*21470*/  BSYNC B1 ;  /* 0x0000000000017941 */ /* 0x000fea0003800000 */
.L_x_834:
        /* <DEDUP_REMOVED lines=10> */
.L_x_837:
[----:B------:R-:W-:Y:S05]  /*21520*/  BSYNC B1 ;  /* 0x0000000000017941 */ /* 0x000fea0003800000 */
.L_x_836:
        /* <DEDUP_REMOVED lines=10> */
.L_x_839:
[----:B------:R-:W-:Y:S05]  /*215d0*/  BSYNC B1 ;  /* 0x0000000000017941 */ /* 0x000fea0003800000 */
.L_x_838:
        /* <DEDUP_REMOVED lines=10> */
.L_x_841:
[----:B------:R-:W-:Y:S05]  /*21680*/  BSYNC B1 ;  /* 0x0000000000017941 */ /* 0x000fea0003800000 */
.L_x_840:
        /* <DEDUP_REMOVED lines=10> */
.L_x_843:
[----:B------:R-:W-:Y:S05]  /*21730*/  BSYNC B1 ;  /* 0x0000000000017941 */ /* 0x000fea0003800000 */
.L_x_842:
        /* <DEDUP_REMOVED lines=10> */
.L_x_845:
[----:B------:R-:W-:Y:S05]  /*217e0*/  BSYNC B1 ;  /* 0x0000000000017941 */ /* 0x000fea0003800000 */
.L_x_844:
        /* <DEDUP_REMOVED lines=10> */
.L_x_847:
[----:B------:R-:W-:Y:S05]  /*21890*/  BSYNC B1 ;  /* 0x0000000000017941 */ /* 0x000fea0003800000 */
.L_x_846:
        /* <DEDUP_REMOVED lines=10> */
.L_x_849:
[----:B------:R-:W-:Y:S05]  /*21940*/  BSYNC B1 ;  /* 0x0000000000017941 */ /* 0x000fea0003800000 */
.L_x_848:
        /* <DEDUP_REMOVED lines=10> */
.L_x_851:
[----:B------:R-:W-:Y:S05]  /*219f0*/  BSYNC B1 ;  /* 0x0000000000017941 */ /* 0x000fea0003800000 */
.L_x_850:
        /* <DEDUP_REMOVED lines=10> */
.L_x_853:
[----:B------:R-:W-:Y:S05]  /*21aa0*/  BSYNC B1 ;  /* 0x0000000000017941 */ /* 0x000fea0003800000 */
.L_x_852:
        /* <DEDUP_REMOVED lines=10> */
.L_x_855:
[----:B------:R-:W-:Y:S05]  /*21b50*/  BSYNC B1 ;  /* 0x0000000000017941 */ /* 0x000fea0003800000 */
.L_x_854:
        /* <DEDUP_REMOVED lines=10> */
.L_x_857:
[----:B------:R-:W-:Y:S05]  /*21c00*/  BSYNC B1 ;  /* 0x0000000000017941 */ /* 0x000fea0003800000 */
.L_x_856:
        /* <DEDUP_REMOVED lines=10> */
.L_x_859:
[----:B------:R-:W-:Y:S05]  /*21cb0*/  BSYNC B1 ;  /* 0x0000000000017941 */ /* 0x000fea0003800000 */
.L_x_858:
        /* <DEDUP_REMOVED lines=10> */
.L_x_861:
[----:B------:R-:W-:Y:S05]  /*21d60*/  BSYNC B1 ;  /* 0x0000000000017941 */ /* 0x000fea0003800000 */
.L_x_860:
        /* <DEDUP_REMOVED lines=10> */
.L_x_863:
[----:B------:R-:W-:Y:S05]  /*21e10*/  BSYNC B1 ;  /* 0x0000000000017941 */ /* 0x000fea0003800000 */
.L_x_862:
        /* <DEDUP_REMOVED lines=10> */
.L_x_865:
[----:B------:R-:W-:Y:S05]  /*21ec0*/  BSYNC B1 ;  /* 0x0000000000017941 */ /* 0x000fea0003800000 */
.L_x_864:
        /* <DEDUP_REMOVED lines=10> */
.L_x_867:
[----:B------:R-:W-:Y:S05]  /*21f70*/  BSYNC B1 ;  /* 0x0000000000017941 */ /* 0x000fea0003800000 */
.L_x_866:
        /* <DEDUP_REMOVED lines=10> */
.L_x_869:
[----:B------:R-:W-:Y:S05]  /*22020*/  BSYNC B1 ;  /* 0x0000000000017941 */ /* 0x000fea0003800000 */
.L_x_868:
        /* <DEDUP_REMOVED lines=10> */
.L_x_871:
[----:B------:R-:W-:Y:S05]  /*220d0*/  BSYNC B1 ;  /* 0x0000000000017941 */ /* 0x000fea0003800000 */
.L_x_870:
        /* <DEDUP_REMOVED lines=10> */
.L_x_873:
[----:B------:R-:W-:Y:S05]  /*22180*/  BSYNC B1 ;  /* 0x0000000000017941 */ /* 0x000fea0003800000 */
.L_x_872:
        /* <DEDUP_REMOVED lines=10> */
.L_x_875:
[----:B------:R-:W-:Y:S05]  /*22230*/  BSYNC B1 ;  /* 0x0000000000017941 */ /* 0x000fea0003800000 */
.L_x_874:
        /* <DEDUP_REMOVED lines=10> */
.L_x_877:
[----:B------:R-:W-:Y:S05]  /*222e0*/  BSYNC B1 ;  /* 0x0000000000017941 */ /* 0x000fea0003800000 */
.L_x_876:
        /* <DEDUP_REMOVED lines=10> */
.L_x_879:
[----:B------:R-:W-:Y:S05]  /*22390*/  BSYNC B1 ;  /* 0x0000000000017941 */ /* 0x000fea0003800000 */
.L_x_878:
        /* <DEDUP_REMOVED lines=10> */
.L_x_881:
[----:B------:R-:W-:Y:S05]  /*22440*/  BSYNC B1 ;  /* 0x0000000000017941 */ /* 0x000fea0003800000 */
.L_x_880:
        /* <DEDUP_REMOVED lines=10> */
.L_x_883:
[----:B------:R-:W-:Y:S05]  /*224f0*/  BSYNC B1 ;  /* 0x0000000000017941 */ /* 0x000fea0003800000 */
.L_x_882:
        /* <DEDUP_REMOVED lines=10> */
.L_x_885:
[----:B------:R-:W-:Y:S05]  /*225a0*/  BSYNC B1 ;  /* 0x0000000000017941 */ /* 0x000fea0003800000 */
.L_x_884:
        /* <DEDUP_REMOVED lines=10> */
.L_x_887:
[----:B------:R-:W-:Y:S05]  /*22650*/  BSYNC B1 ;  /* 0x0000000000017941 */ /* 0x000fea0003800000 */
.L_x_886:
        /* <DEDUP_REMOVED lines=10> */
.L_x_889:
[----:B------:R-:W-:Y:S05]  /*22700*/  BSYNC B1 ;  /* 0x0000000000017941 */ /* 0x000fea0003800000 */
.L_x_888:
        /* <DEDUP_REMOVED lines=10> */
.L_x_891:
[----:B------:R-:W-:Y:S05]  /*227b0*/  BSYNC B1 ;  /* 0x0000000000017941 */ /* 0x000fea0003800000 */
.L_x_890:
        /* <DEDUP_REMOVED lines=10> */
.L_x_893:
[----:B------:R-:W-:Y:S05]  /*22860*/  BSYNC B1 ;  /* 0x0000000000017941 */ /* 0x000fea0003800000 */
.L_x_892:
        /* <DEDUP_REMOVED lines=10> */
.L_x_895:
[----:B------:R-:W-:Y:S05]  /*22910*/  BSYNC B1 ;  /* 0x0000000000017941 */ /* 0x000fea0003800000 */
.L_x_894:
        /* <DEDUP_REMOVED lines=10> */
.L_x_897:
[----:B------:R-:W-:Y:S05]  /*229c0*/  BSYNC B1 ;  /* 0x0000000000017941 */ /* 0x000fea0003800000 */
.L_x_896:
        /* <DEDUP_REMOVED lines=10> */
.L_x_899:
[----:B------:R-:W-:Y:S05]  /*22a70*/  BSYNC B1 ;  /* 0x0000000000017941 */ /* 0x000fea0003800000 */
.L_x_898:
        /* <DEDUP_REMOVED lines=10> */
.L_x_901:
[----:B------:R-:W-:Y:S05]  /*22b20*/  BSYNC B1 ;  /* 0x0000000000017941 */ /* 0x000fea0003800000 */
.L_x_900:
        /* <DEDUP_REMOVED lines=10> */
.L_x_903:
[----:B------:R-:W-:Y:S05]  /*22bd0*/  BSYNC B1 ;  /* 0x0000000000017941 */ /* 0x000fea0003800000 */
.L_x_902:
        /* <DEDUP_REMOVED lines=10> */
.L_x_905:
[----:B------:R-:W-:Y:S05]  /*22c80*/  BSYNC B1 ;  /* 0x0000000000017941 */ /* 0x000fea0003800000 */
.L_x_904:
        /* <DEDUP_REMOVED lines=10> */
.L_x_907:
[----:B------:R-:W-:Y:S05]  /*22d30*/  BSYNC B1 ;  /* 0x0000000000017941 */ /* 0x000fea0003800000 */
.L_x_906:
        /* <DEDUP_REMOVED lines=10> */
.L_x_909:
[----:B------:R-:W-:Y:S05]  /*22de0*/  BSYNC B1 ;  /* 0x0000000000017941 */ /* 0x000fea0003800000 */
.L_x_908:
        /* <DEDUP_REMOVED lines=10> */
.L_x_911:
[----:B------:R-:W-:Y:S05]  /*22e90*/  BSYNC B1 ;  /* 0x0000000000017941 */ /* 0x000fea0003800000 */
.L_x_910:
        /* <DEDUP_REMOVED lines=10> */
.L_x_913:
[----:B------:R-:W-:Y:S05]  /*22f40*/  BSYNC B1 ;  /* 0x0000000000017941 */ /* 0x000fea0003800000 */
.L_x_912:
        /* <DEDUP_REMOVED lines=10> */
.L_x_915:
[----:B------:R-:W-:Y:S05]  /*22ff0*/  BSYNC B1 ;  /* 0x0000000000017941 */ /* 0x000fea0003800000 */
.L_x_914:
        /* <DEDUP_REMOVED lines=10> */
.L_x_917:
[----:B------:R-:W-:Y:S05]  /*230a0*/  BSYNC B1 ;  /* 0x0000000000017941 */ /* 0x000fea0003800000 */
.L_x_916:
        /* <DEDUP_REMOVED lines=10> */
.L_x_919:
[----:B------:R-:W-:Y:S05]  /*23150*/  BSYNC B1 ;  /* 0x0000000000017941 */ /* 0x000fea0003800000 */
.L_x_918:
        /* <DEDUP_REMOVED lines=10> */
.L_x_921:
[----:B------:R-:W-:Y:S05]  /*23200*/  BSYNC B1 ;  /* 0x0000000000017941 */ /* 0x000fea0003800000 */
.L_x_920:
        /* <DEDUP_REMOVED lines=10> */
.L_x_923:
[----:B------:R-:W-:Y:S05]  /*232b0*/  BSYNC B1 ;  /* 0x0000000000017941 */ /* 0x000fea0003800000 */
.L_x_922:
        /* <DEDUP_REMOVED lines=10> */
.L_x_925:
[----:B------:R-:W-:Y:S05]  /*23360*/  BSYNC B1 ;  /* 0x0000000000017941 */ /* 0x000fea0003800000 */
.L_x_924:
        /* <DEDUP_REMOVED lines=10> */
.L_x_927:
[----:B------:R-:W-:Y:S05]  /*23410*/  BSYNC B1 ;  /* 0x0000000000017941 */ /* 0x000fea0003800000 */
.L_x_926:
        /* <DEDUP_REMOVED lines=10> */
.L_x_929:
[----:B------:R-:W-:Y:S05]  /*234c0*/  BSYNC B1 ;  /* 0x0000000000017941 */ /* 0x000fea0003800000 */
.L_x_928:
        /* <DEDUP_REMOVED lines=10> */
.L_x_931:
[----:B------:R-:W-:Y:S05]  /*23570*/  BSYNC B1 ;  /* 0x0000000000017941 */ /* 0x000fea0003800000 */
.L_x_930:
        /* <DEDUP_REMOVED lines=10> */
.L_x_933:
[----:B------:R-:W-:Y:S05]  /*23620*/  BSYNC B1 ;  /* 0x0000000000017941 */ /* 0x000fea0003800000 */
.L_x_932:
        /* <DEDUP_REMOVED lines=10> */
.L_x_935:
[----:B------:R-:W-:Y:S05]  /*236d0*/  BSYNC B1 ;  /* 0x0000000000017941 */ /* 0x000fea0003800000 */
.L_x_934:
        /* <DEDUP_REMOVED lines=10> */
.L_x_937:
[----:B------:R-:W-:Y:S05]  /*23780*/  BSYNC B1 ;  /* 0x0000000000017941 */ /* 0x000fea0003800000 */
.L_x_936:
        /* <DEDUP_REMOVED lines=10> */
.L_x_939:
[----:B------:R-:W-:Y:S05]  /*23830*/  BSYNC B1 ;  /* 0x0000000000017941 */ /* 0x000fea0003800000 */
.L_x_938:
        /* <DEDUP_REMOVED lines=10> */
.L_x_941:
[----:B------:R-:W-:Y:S05]  /*238e0*/  BSYNC B1 ;  /* 0x0000000000017941 */ /* 0x000fea0003800000 */
.L_x_940:
        /* <DEDUP_REMOVED lines=10> */
.L_x_943:
[----:B------:R-:W-:Y:S05]  /*23990*/  BSYNC B1 ;  /* 0x0000000000017941 */ /* 0x000fea0003800000 */
.L_x_942:
        /* <DEDUP_REMOVED lines=10> */
.L_x_945:
[----:B------:R-:W-:Y:S05]  /*23a40*/  BSYNC B1 ;  /* 0x0000000000017941 */ /* 0x000fea0003800000 */
.L_x_944:
        /* <DEDUP_REMOVED lines=10> */
.L_x_947:
[----:B------:R-:W-:Y:S05]  /*23af0*/  BSYNC B1 ;  /* 0x0000000000017941 */ /* 0x000fea0003800000 */
.L_x_946:
        /* <DEDUP_REMOVED lines=10> */
.L_x_949:
[----:B------:R-:W-:Y:S05]  /*23ba0*/  BSYNC B1 ;  /* 0x0000000000017941 */ /* 0x000fea0003800000 */
.L_x_948:
        /* <DEDUP_REMOVED lines=10> */
.L_x_951:
[----:B------:R-:W-:Y:S05]  /*23c50*/  BSYNC B1 ;  /* 0x0000000000017941 */ /* 0x000fea0003800000 */
.L_x_950:
        /* <DEDUP_REMOVED lines=10> */
.L_x_953:
[----:B------:R-:W-:Y:S05]  /*23d00*/  BSYNC B1 ;  /* 0x0000000000017941 */ /* 0x000fea0003800000 */
.L_x_952:
        /* <DEDUP_REMOVED lines=10> */
.L_x_955:
[----:B------:R-:W-:Y:S05]  /*23db0*/  BSYNC B1 ;  /* 0x0000000000017941 */ /* 0x000fea0003800000 */
.L_x_954:
        /* <DEDUP_REMOVED lines=10> */
.L_x_957:
[----:B------:R-:W-:Y:S05]  /*23e60*/  BSYNC B1 ;  /* 0x0000000000017941 */ /* 0x000fea0003800000 */
.L_x_956:
        /* <DEDUP_REMOVED lines=10> */
.L_x_959:
[----:B------:R-:W-:Y:S05]  /*23f10*/  BSYNC B1 ;  /* 0x0000000000017941 */ /* 0x000fea0003800000 */
.L_x_958:
        /* <DEDUP_REMOVED lines=10> */
.L_x_961:
[----:B------:R-:W-:Y:S05]  /*23fc0*/  BSYNC B1 ;  /* 0x0000000000017941 */ /* 0x000fea0003800000 */
.L_x_960:
        /* <DEDUP_REMOVED lines=10> */
.L_x_963:
[----:B------:R-:W-:Y:S05]  /*24070*/  BSYNC B1 ;  /* 0x0000000000017941 */ /* 0x000fea0003800000 */
.L_x_962:
        /* <DEDUP_REMOVED lines=10> */
.L_x_965:
[----:B------:R-:W-:Y:S05]  /*24120*/  BSYNC B1 ;  /* 0x0000000000017941 */ /* 0x000fea0003800000 */
.L_x_964:
        /* <DEDUP_REMOVED lines=10> */
.L_x_967:
[----:B------:R-:W-:Y:S05]  /*241d0*/  BSYNC B1 ;  /* 0x0000000000017941 */ /* 0x000fea0003800000 */
.L_x_966:
        /* <DEDUP_REMOVED lines=10> */
.L_x_969:
[----:B------:R-:W-:Y:S05]  /*24280*/  BSYNC B1 ;  /* 0x0000000000017941 */ /* 0x000fea0003800000 */
.L_x_968:
        /* <DEDUP_REMOVED lines=10> */
.L_x_971:
[----:B------:R-:W-:Y:S05]  /*24330*/  BSYNC B1 ;  /* 0x0000000000017941 */ /* 0x000fea0003800000 */
.L_x_970:
        /* <DEDUP_REMOVED lines=10> */
.L_x_973:
[----:B------:R-:W-:Y:S05]  /*243e0*/  BSYNC B1 ;  /* 0x0000000000017941 */ /* 0x000fea0003800000 */
.L_x_972:
        /* <DEDUP_REMOVED lines=10> */
.L_x_975:
[----:B------:R-:W-:Y:S05]  /*24490*/  BSYNC B1 ;  /* 0x0000000000017941 */ /* 0x000fea0003800000 */
.L_x_974:
        /* <DEDUP_REMOVED lines=10> */
.L_x_977:
[----:B------:R-:W-:Y:S05]  /*24540*/  BSYNC B1 ;  /* 0x0000000000017941 */ /* 0x000fea0003800000 */
.L_x_976:
        /* <DEDUP_REMOVED lines=10> */
.L_x_979:
[----:B------:R-:W-:Y:S05]  /*245f0*/  BSYNC B1 ;  /* 0x0000000000017941 */ /* 0x000fea0003800000 */
.L_x_978:
        /* <DEDUP_REMOVED lines=10> */
.L_x_981:
[----:B------:R-:W-:Y:S05]  /*246a0*/  BSYNC B1 ;  /* 0x0000000000017941 */ /* 0x000fea0003800000 */
.L_x_980:
        /* <DEDUP_REMOVED lines=10> */
.L_x_983:
[----:B------:R-:W-:Y:S05]  /*24750*/  BSYNC B1 ;  /* 0x0000000000017941 */ /* 0x000fea0003800000 */
.L_x_982:
        /* <DEDUP_REMOVED lines=10> */
.L_x_985:
[----:B------:R-:W-:Y:S05]  /*24800*/  BSYNC B1 ;  /* 0x0000000000017941 */ /* 0x000fea0003800000 */
.L_x_984:
        /* <DEDUP_REMOVED lines=10> */
.L_x_987:
[----:B------:R-:W-:Y:S05]  /*248b0*/  BSYNC B1 ;  /* 0x0000000000017941 */ /* 0x000fea0003800000 */
.L_x_986:
        /* <DEDUP_REMOVED lines=10> */
.L_x_989:
[----:B------:R-:W-:Y:S05]  /*24960*/  BSYNC B1 ;  /* 0x0000000000017941 */ /* 0x000fea0003800000 */
.L_x_988:
        /* <DEDUP_REMOVED lines=10> */
.L_x_991:
[----:B------:R-:W-:Y:S05]  /*24a10*/  BSYNC B1 ;  /* 0x0000000000017941 */ /* 0x000fea0003800000 */
.L_x_990:
        /* <DEDUP_REMOVED lines=10> */
.L_x_993:
[----:B------:R-:W-:Y:S05]  /*24ac0*/  BSYNC B1 ;  /* 0x0000000000017941 */ /* 0x000fea0003800000 */
.L_x_992:
        /* <DEDUP_REMOVED lines=10> */
.L_x_995:
[----:B------:R-:W-:Y:S05]  /*24b70*/  BSYNC B1 ;  /* 0x0000000000017941 */ /* 0x000fea0003800000 */
.L_x_994:
        /* <DEDUP_REMOVED lines=10> */
.L_x_997:
[----:B------:R-:W-:Y:S05]  /*24c20*/  BSYNC B1 ;  /* 0x0000000000017941 */ /* 0x000fea0003800000 */
.L_x_996:
        /* <DEDUP_REMOVED lines=10> */
.L_x_999:
[----:B------:R-:W-:Y:S05]  /*24cd0*/  BSYNC B1 ;  /* 0x0000000000017941 */ /* 0x000fea0003800000 */
.L_x_998:
        /* <DEDUP_REMOVED lines=10> */
.L_x_1001:
[----:B------:R-:W-:Y:S05]  /*24d80*/  BSYNC B1 ;  /* 0x0000000000017941 */ /* 0x000fea0003800000 */
.L_x_1000:
        /* <DEDUP_REMOVED lines=10> */
.L_x_1003:
[----:B------:R-:W-:Y:S05]  /*24e30*/  BSYNC B1 ;  /* 0x0000000000017941 */ /* 0x000fea0003800000 */
.L_x_1002:
        /* <DEDUP_REMOVED lines=10> */
.L_x_1005:
[----:B------:R-:W-:Y:S05]  /*24ee0*/  BSYNC B1 ;  /* 0x0000000000017941 */ /* 0x000fea0003800000 */
.L_x_1004:
        /* <DEDUP_REMOVED lines=10> */
.L_x_1007:
[----:B------:R-:W-:Y:S05]  /*24f90*/  BSYNC B1 ;  /* 0x0000000000017941 */ /* 0x000fea0003800000 */
.L_x_1006:
        /* <DEDUP_REMOVED lines=10> */
.L_x_1009:
[----:B------:R-:W-:Y:S05]  /*25040*/  BSYNC B1 ;  /* 0x0000000000017941 */ /* 0x000fea0003800000 */
.L_x_1008:
        /* <DEDUP_REMOVED lines=10> */
.L_x_1011:
[----:B------:R-:W-:Y:S05]  /*250f0*/  BSYNC B1 ;  /* 0x0000000000017941 */ /* 0x000fea0003800000 */
.L_x_1010:
        /* <DEDUP_REMOVED lines=10> */
.L_x_1013:
[----:B------:R-:W-:Y:S05]  /*251a0*/  BSYNC B1 ;  /* 0x0000000000017941 */ /* 0x000fea0003800000 */
.L_x_1012:
        /* <DEDUP_REMOVED lines=10> */
.L_x_1015:
[----:B------:R-:W-:Y:S05]  /*25250*/  BSYNC B1 ;  /* 0x0000000000017941 */ /* 0x000fea0003800000 */
.L_x_1014:
        /* <DEDUP_REMOVED lines=10> */
.L_x_1017:
[----:B------:R-:W-:Y:S05]  /*25300*/  BSYNC B1 ;  /* 0x0000000000017941 */ /* 0x000fea0003800000 */
.L_x_1016:
        /* <DEDUP_REMOVED lines=10> */
.L_x_1019:
[----:B------:R-:W-:Y:S05]  /*253b0*/  BSYNC B1 ;  /* 0x0000000000017941 */ /* 0x000fea0003800000 */
.L_x_1018:
        /* <DEDUP_REMOVED lines=10> */
.L_x_1021:
[----:B------:R-:W-:Y:S05]  /*25460*/  BSYNC B1 ;  /* 0x0000000000017941 */ /* 0x000fea0003800000 */
.L_x_1020:
[----:B-----5:R-:W-:Y:S01]  /*25470*/  IMAD.U32 R3, R152, 0x10000, RZ ;  /* 0x0001000098037824 */ /* 0x020fe200078e00ff */
[----:B------:R-:W-:Y:S03]  /*25480*/  BSSY B1, `(.L_x_1022) ;  /* 0x0000009000017945 */ /* 0x000fe60003800000 */
[----:B------:R-:W-:-:S04]  /*25490*/  FMUL R3, R3, R16 ;  /* 0x0000001003037220 */ /* 0x000fc80000400000 */
[----:B------:R-:W-:-:S05]  /*254a0*/  FFMA R3, R136, R2, R3 ;  /* 0x0000000288037223 */ /* 0x000fca0000000003 */
[----:B------:R-:W-:-:S05]  /*254b0*/  F2FP.BF16.F32.PACK_AB R3, RZ, R3 ;  /* 0x00000003ff03723e */ /* 0x000fca00000010ff */
[----:B------:R0:W-:Y:S01]  /*254c0*/  @P5 STG.E.U16 desc[UR36][R20.64+0x3c0], R3 ;  /* 0x0003c00314005986 */ /* 0x0001e2000c101524 */
[----:B------:R-:W-:-:S04]  /*254d0*/  ISETP.NE.AND P5, PT, R156, RZ, PT ;  /* 0x000000ff9c00720c */ /* 0x000fc80003fa5270 */
[----:B------:R-:W-:-:S13]  /*254e0*/  ISETP.GT.AND P5, PT, R0, 0x80, P5 ;  /* 0x000000800000780c */ /* 0x000fda0002fa4270 */
[----:B0-----:R-:W-:Y:S05]  /*254f0*/  @!P5 BRA `(.L_x_1023) ;  /* 0x000000000004d947 */ /* 0x001fea0003800000 */
[----:B------:R0:W5:Y:S02]  /*25500*/  LDG.E.LTC128B.U16 R152, desc[UR36][R10.64+0x3c2] ;  /* 0x0003c2240a987981 */ /* 0x000164000c1e1520 */
.L_x_1023:
[----:B------:R-:W-:Y:S05]  /*25510*/  BSYNC B1 ;  /* 0x0000000000017941 */ /* 0x000fea0003800000 */
.L_x_1022:
        /* <DEDUP_REMOVED lines=10> */
.L_x_1025:
[----:B------:R-:W-:Y:S05]  /*255c0*/  BSYNC B1 ;  /* 0x0000000000017941 */ /* 0x000fea0003800000 */
.L_x_1024:
        /* <DEDUP_REMOVED lines=10> */
.L_x_1027:
[----:B------:R-:W-:Y:S05]  /*25670*/  BSYNC B1 ;  /* 0x0000000000017941 */ /* 0x000fea0003800000 */
.L_x_1026:
[----:B-----5:R-:W-:Y:S01]  /*25680*/  IMAD.U32 R3, R152, 0x10000, RZ ;  /* 0x0001000098037824 */ /* 0x020fe200078e00ff */
[----:B------:R-:W-:Y:S03]  /*25690*/  BSSY B1, `(.L_x_1028) ;  /* 0x0000008000017945 */ /* 0x000fe60003800000 */
[----:B------:R-:W-:-:S04]  /*256a0*/  FMUL R4, R3, R16 ;  /* 0x0000001003047220 */ /* 0x000fc80000400000 */
[----:B------:R-:W-:-:S05]  /*256b0*/  FFMA R4, R139, R2, R4 ;  /* 0x000000028b047223 */ /* 0x000fca0000000004 */
[----:B------:R-:W-:-:S05]  /*256c0*/  F2FP.BF16.F32.PACK_AB R4, RZ, R4 ;  /* 0x00000004ff04723e */ /* 0x000fca00000010ff */
[----:B------:R0:W-:Y:S01]  /*256d0*/  @P5 STG.E.U16 desc[UR36][R22.64+0x3c2], R4 ;  /* 0x0003c20416005986 */ /* 0x0001e2000c101524 */
[----:B------:R-:W-:-:S13]  /*256e0*/  ISETP.GT.AND P5, PT, R0, 0x80, P6 ;  /* 0x000000800000780c */ /* 0x000fda00037a4270 */
[----:B0-----:R-:W-:Y:S05]  /*256f0*/  @!P5 BRA `(.L_x_1029) ;  /* 0x000000000004d947 */ /* 0x001fea0003800000 */
[----:B------:R0:W5:Y:S02]  /*25700*/  LDG.E.LTC128B.U16 R152, desc[UR36][R10.64+0x3d0] ;  /* 0x0003d0240a987981 */ /* 0x000164000c1e1520 */
.L_x_1029:
[----:B------:R-:W-:Y:S05]  /*25710*/  BSYNC B1 ;  /* 0x0000000000017941 */ /* 0x000fea0003800000 */
.L_x_1028:
        /* <DEDUP_REMOVED lines=9> */
.L_x_1031:
[----:B------:R-:W-:Y:S05]  /*257b0*/  BSYNC B1 ;  /* 0x0000000000017941 */ /* 0x000fea0003800000 */
.L_x_1030:
[----:B-----5:R-:W-:Y:S01]  /*257c0*/  IMAD.U32 R3, R152, 0x10000, RZ ;  /* 0x0001000098037824 */ /* 0x020fe200078e00ff */
[----:B------:R-:W-:Y:S01]  /*257d0*/  ISETP.GT.AND P6, PT, R0, 0x88, P6 ;  /* 0x000000880000780c */ /* 0x000fe200037c4270 */
[----:B------:R-:W-:Y:S02]  /*257e0*/  BSSY B1, `(.L_x_1032) ;  /* 0x0000007000017945 */ /* 0x000fe40003800000 */
[----:B------:R-:W-:-:S04]  /*257f0*/  FMUL R4, R3, R16 ;  /* 0x0000001003047220 */ /* 0x000fc80000400000 */
[----:B------:R-:W-:-:S05]  /*25800*/  FFMA R4, R141, R2, R4 ;  /* 0x000000028d047223 */ /* 0x000fca0000000004 */
[----:B------:R-:W-:-:S05]  /*25810*/  F2FP.BF16.F32.PACK_AB R4, RZ, R4 ;  /* 0x00000004ff04723e */ /* 0x000fca00000010ff */
[----:B------:R0:W-:Y:S01]  /*25820*/  @P5 STG.E.U16 desc[UR36][R20.64+0x3d2], R4 ;  /* 0x0003d20414005986 */ /* 0x0001e2000c101524 */
[----:B------:R-:W-:Y:S05]  /*25830*/  @!P6 BRA `(.L_x_1033) ;  /* 0x000000000004e947 */ /* 0x000fea0003800000 */
[----:B------:R0:W5:Y:S02]  /*25840*/  LDG.E.LTC128B.U16 R152, desc[UR36][R8.64+0x3d0] ;  /* 0x0003d02408987981 */ /* 0x000164000c1e1520 */
.L_x_1033:
[----:B------:R-:W-:Y:S05]  /*25850*/  BSYNC B1 ;  /* 0x0000000000017941 */ /* 0x000fea0003800000 */
.L_x_1032:
        /* <DEDUP_REMOVED lines=9> */
.L_x_1035:
[----:B------:R-:W-:Y:S05]  /*258f0*/  BSYNC B1 ;  /* 0x0000000000017941 */ /* 0x000fea0003800000 */
.L_x_1034:
[----:B0----5:R-:W-:Y:S01]  /*25900*/  IMAD.U32 R3, R152, 0x10000, RZ ;  /* 0x0001000098037824 */ /* 0x021fe200078e00ff */
        /* <DEDUP_REMOVED lines=8> */
.L_x_1037:
[----:B------:R-:W-:Y:S05]  /*25990*/  BSYNC B1 ;  /* 0x0000000000017941 */ /* 0x000fea0003800000 */
.L_x_1036:
        /* <DEDUP_REMOVED lines=9> */
.L_x_1039:
[----:B------:R-:W-:Y:S05]  /*25a30*/  BSYNC B1 ;  /* 0x0000000000017941 */ /* 0x000fea0003800000 */
.L_x_1038:
        /* <DEDUP_REMOVED lines=9> */
.L_x_1041:
[----:B------:R-:W-:Y:S05]  /*25ad0*/  BSYNC B1 ;  /* 0x0000000000017941 */ /* 0x000fea0003800000 */
.L_x_1040:
        /* <DEDUP_REMOVED lines=9> */
.L_x_1043:
[----:B------:R-:W-:Y:S05]  /*25b70*/  BSYNC B1 ;  /* 0x0000000000017941 */ /* 0x000fea0003800000 */
.L_x_1042:
        /* <DEDUP_REMOVED lines=9> */
.L_x_1045:
[----:B------:R-:W-:Y:S05]  /*25c10*/  BSYNC B1 ;  /* 0x0000000000017941 */ /* 0x000fea0003800000 */
.L_x_1044:
        /* <DEDUP_REMOVED lines=9> */
.L_x_1047:
[----:B------:R-:W-:Y:S05]  /*25cb0*/  BSYNC B1 ;  /* 0x0000000000017941 */ /* 0x000fea0003800000 */
.L_x_1046:
        /* <DEDUP_REMOVED lines=9> */
.L_x_1049:
[----:B------:R-:W-:Y:S05]  /*25d50*/  BSYNC B1 ;  /* 0x0000000000017941 */ /* 0x000fea0003800000 */
.L_x_1048:
        /* <DEDUP_REMOVED lines=9> */
.L_x_1051:
[----:B------:R-:W-:Y:S05]  /*25df0*/  BSYNC B1 ;  /* 0x0000000000017941 */ /* 0x000fea0003800000 */
.L_x_1050:
[----:B------:R-:W-:Y:S05]  /*25e00*/  @!P0 BRA `(.L_x_1052) ;  /* 0x000000b400208947 */ /* 0x000fea0003800000 */
[----:B0----5:R-:W-:-:S04]  /*25e10*/  IMAD.U32 R3, R152, 0x10000, RZ ;  /* 0x0001000098037824 */ /* 0x021fc800078e00ff */
[----:B------:R-:W-:-:S04]  /*25e20*/  FMUL R0, R3, R16 ;  /* 0x0000001003007220 */ /* 0x000fc80000400000 */
[----:B------:R-:W-:-:S05]  /*25e30*/  FFMA R0, R151, R2, R0 ;  /* 0x0000000297007223 */ /* 0x000fca0000000000 */
[----:B------:R-:W-:-:S05]  /*25e40*/  F2FP.BF16.F32.PACK_AB R0, RZ, R0 ;  /* 0x00000000ff00723e */ /* 0x000fca00000010ff */
[----:B------:R0:W-:Y:S01]  /*25e50*/  STG.E.U16 desc[UR36][R22.64+0x3f2], R0 ;  /* 0x0003f20016007986 */ /* 0x0001e2000c101524 */
[----:B------:R-:W-:Y:S05]  /*25e60*/  BRA `(.L_x_1052) ;  /* 0x000000b400087947 */ /* 0x000fea0003800000 */
.L_x_33:
[----:B------:R-:W2:Y:S01]  /*25e70*/  LDL.LU R9, [R1+0x490] ;  /* 0x0004900001097983 */ /* 0x000ea20000300800 */
[----:B------:R-:W-:-:S03]  /*25e80*/  ULDC.64 UR4, c[0x0][0x5c0] ;  /* 0x0001700000047ab9 */ /* 0x000fc60000000a00 */
[----:B------:R-:W3:Y:S04]  /*25e90*/  LDL.LU R10, [R1+0x494] ;  /* 0x00049400010a7983 */ /* 0x000ee80000300800 */
[----:B------:R-:W4:Y:S04]  /*25ea0*/  LDL.LU R11, [R1+0x498] ;  /* 0x00049800010b7983 */ /* 0x000f280000300800 */
[----:B------:R-:W5:Y:S04]  /*25eb0*/  LDL.LU R12, [R1+0x49c] ;  /* 0x00049c00010c7983 */ /* 0x000f680000300800 */
[----:B0-----:R-:W4:Y:S04]  /*25ec0*/  LDL.LU R235, [R1+0x4a4] ;  /* 0x0004a40001eb7983 */ /* 0x001f280000300800 */
[----:B------:R-:W4:Y:S04]  /*25ed0*/  LDL.LU R234, [R1+0x4a8] ;  /* 0x0004a80001ea7983 */ /* 0x000f280000300800 */
        /* <DEDUP_REMOVED lines=76> */
[----:B------:R-:W4:Y:S01]  /*263a0*/  LDL.LU R156, [R1+0x5dc] ;  /* 0x0005dc00019c7983 */ /* 0x000f220000300800 */
[----:B------:R-:W-:-:S03]  /*263b0*/  LEA R4, P0, R6, UR4, 0x1 ;  /* 0x0000000406047c11 */ /* 0x000fc6000f8008ff */
[----:B------:R-:W4:Y:S04]  /*263c0*/  LDL.LU R155, [R1+0x5e0] ;  /* 0x0005e000019b7983 */ /* 0x000f280000300800 */
[----:B------:R-:W4:Y:S04]  /*263d0*/  LDL.LU R154, [R1+0x5e4] ;  /* 0x0005e400019a7983 */ /* 0x000f280000300800 */
[----:B------:R-:W4:Y:S04]  /*263e0*/  LDL.LU R153, [R1+0x5e8] ;  /* 0x0005e80001997983 */ /* 0x000f280000300800 */
[----:B------:R-:W4:Y:S01]  /*263f0*/  LDL.LU R152, [R1+0x5ec] ;  /* 0x0005ec0001987983 */ /* 0x000f220000300800 */
[----:B------:R-:W-:-:S03]  /*26400*/  LEA.HI.X R5, R6, UR5, R14, 0x1, P0 ;  /* 0x0000000506057c11 */ /* 0x000fc600080f0c0e */
[----:B------:R-:W4:Y:S04]  /*26410*/  LDL.LU R23, [R1+0x5f0] ;  /* 0x0005f00001177983 */ /* 0x000f280000300800 */
[----:B------:R-:W4:Y:S04]  /*26420*/  LDL.LU R22, [R1+0x5f4] ;  /* 0x0005f40001167983 */ /* 0x000f280000300800 */
[----:B------:R-:W4:Y:S04]  /*26430*/  LDL.LU R21, [R1+0x5f8] ;  /* 0x0005f80001157983 */ /* 0x000f280000300800 */
[----:B------:R-:W4:Y:S04]  /*26440*/  LDL.LU R20, [R1+0x5fc] ;  /* 0x0005fc0001147983 */ /* 0x000f280000300800 */
[----:B------:R-:W2:Y:S04]  /*26450*/  LDL.LU R6, [R1+0x400] ;  /* 0x0004000001067983 */ /* 0x000ea80000300800 */
[----:B------:R-:W3:Y:S04]  /*26460*/  LDL.LU R7, [R1+0x408] ;  /* 0x0004080001077983 */ /* 0x000ee80000300800 */
[----:B------:R-:W4:Y:S01]  /*26470*/  LDL.LU R14, [R1+0x4a0] ;  /* 0x0004a000010e7983 */ /* 0x000f220000300800 */
[----:B--2---:R-:W-:-:S05]  /*26480*/  FMUL R6, R6, R2 ;  /* 0x0000000206067220 */ /* 0x004fca0000400000 */
[----:B------:R-:W-:-:S05]  /*26490*/  F2FP.BF16.F32.PACK_AB R6, RZ, R6 ;  /* 0x00000006ff06723e */ /* 0x000fca00000010ff */
[----:B------:R0:W-:Y:S04]  /*264a0*/  @P1 STG.E.U16 desc[UR36][R4.64], R6 ;  /* 0x0000000604001986 */ /* 0x0001e8000c101524 */
[----:B0-----:R-:W2:Y:S01]  /*264b0*/  LDL.LU R6, [R1+0x404] ;  /* 0x0004040001067983 */ /* 0x001ea20000300800 */
[----:B------:R-:W-:Y:S01]  /*264c0*/  ISETP.GT.AND P2, PT, R3, 0x1, PT ;  /* 0x000000010300780c */ /* 0x000fe20003f44270 */
[----:B---3--:R-:W-:Y:S01]  /*264d0*/  FMUL R7, R7, R2 ;  /* 0x0000000207077220 */ /* 0x008fe20000400000 */
[----:B------:R-:W-:Y:S01]  /*264e0*/  USHF.L.U32 UR5, UR8, 0x4, URZ ;  /* 0x0000000408057899 */ /* 0x000fe2000800063f */
[C---:B------:R-:W-:Y:S01]  /*264f0*/  ISETP.GT.AND P1, PT, R0.reuse, 0x8, P5 ;  /* 0x000000080000780c */ /* 0x040fe20002f24270 */
[----:B------:R-:W-:Y:S01]  /*26500*/  USHF.L.U64.HI UR4, UR8, 0x4, UR9 ;  /* 0x0000000408047899 */ /* 0x000fe20008010209 */
[----:B------:R-:W-:-:S02]  /*26510*/  ISETP.GT.AND P0, PT, R0, RZ, P2 ;  /* 0x000000ff0000720c */ /* 0x000fc40001704270 */
[----:B------:R-:W-:-:S04]  /*26520*/  F2FP.BF16.F32.PACK_AB R7, RZ, R7 ;  /* 0x00000007ff07723e */ /* 0x000fc800000010ff */
[----:B------:R-:W-:Y:S01]  /*26530*/  PRMT R8, R7, 0x7610, R8 ;  /* 0x0000761007087816 */ /* 0x000fe20000000008 */
[----:B--2---:R-:W-:-:S05]  /*26540*/  FMUL R6, R6, R2 ;  /* 0x0000000206067220 */ /* 0x004fca0000400000 */
[----:B------:R-:W-:-:S05]  /*26550*/  F2FP.BF16.F32.PACK_AB R6, RZ, R6 ;  /* 0x00000006ff06723e */ /* 0x000fca00000010ff */
[----:B------:R0:W-:Y:S02]  /*26560*/  @P0 STG.E.U16 desc[UR36][R4.64+0x2], R6 ;  /* 0x0000020604000986 */ /* 0x0001e4000c101524 */
[----:B0-----:R-:W-:-:S04]  /*26570*/  IADD3 R6, P0, R4, UR5, RZ ;  /* 0x0000000504067c10 */ /* 0x001fc8000ff1e0ff */
[----:B------:R-:W-:-:S05]  /*26580*/  IADD3.X R7, R5, UR4, RZ, P0, !PT ;  /* 0x0000000405077c10 */ /* 0x000fca00087fe4ff */
[----:B------:R0:W-:Y:S04]  /*26590*/  @P1 STG.E.U16 desc[UR36][R6.64], R8 ;  /* 0x0000000806001986 */ /* 0x0001e8000c101524 */
[----:B0-----:R-:W2:Y:S01]  /*265a0*/  LDL.LU R8, [R1+0x40c] ;  /* 0x00040c0001087983 */ /* 0x001ea20000300800 */
[----:B------:R-:W-:Y:S01]  /*265b0*/  ISETP.GT.AND P0, PT, R0, 0x8, P2 ;  /* 0x000000080000780c */ /* 0x000fe20001704270 */
[----:B--2---:R-:W-:-:S05]  /*265c0*/  FMUL R8, R8, R2 ;  /* 0x0000000208087220 */ /* 0x004fca0000400000 */
[----:B------:R-:W-:-:S07]  /*265d0*/  F2FP.BF16.F32.PACK_AB R8, RZ, R8 ;  /* 0x00000008ff08723e */ /* 0x000fce00000010ff */
[----:B------:R0:W-:Y:S04]  /*265e0*/  @P0 STG.E.U16 desc[UR36][R6.64+0x2], R8 ;  /* 0x0000020806000986 */ /* 0x0001e8000c101524 */
[----:B0-----:R-:W2:Y:S01]  /*265f0*/  LDL.LU R8, [R1+0x410] ;  /* 0x0004100001087983 */ /* 0x001ea20000300800 */
[----:B------:R-:W-:-:S04]  /*26600*/  ISETP.GT.AND P2, PT, R3, 0x8, PT ;  /* 0x000000080300780c */ /* 0x000fc80003f44270 */
[----:B------:R-:W-:Y:S01]  /*26610*/  ISETP.GT.AND P0, PT, R0, RZ, P2 ;  /* 0x000000ff0000720c */ /* 0x000fe20001704270 */
        /* <DEDUP_REMOVED lines=10> */
[----:B------:R-:W-:Y:S01]  /*266c0*/  ISETP.GT.AND P0, PT, R0, 0x8, P2 ;  /* 0x000000080000780c */ /* 0x000fe20001704270 */
        /* <DEDUP_REMOVED lines=159> */
[----:B------:R-:W-:Y:S01]  /*270c0*/  USHF.L.U32 UR11, UR8, 0x8, URZ ;  /* 0x00000008080b7899 */ /* 0x000fe2000800063f */
[C---:B------:R-:W-:Y:S01]  /*270d0*/  ISETP.GT.AND P2, PT, R3.reuse, 0x48, PT ;  /* 0x000000480300780c */ /* 0x040fe20003f44270 */
[----:B------:R-:W-:Y:S01]  /*270e0*/  USHF.L.U64.HI UR10, UR8, 0x8, UR9 ;  /* 0x00000008080a7899 */ /* 0x000fe20008010209 */
[C---:B------:R-:W-:Y:S01]  /*270f0*/  ISETP.GT.AND P1, PT, R3.reuse, 0x49, PT ;  /* 0x000000490300780c */ /* 0x040fe20003f24270 */
[-C--:B------:R-:W-:Y:S01]  /*27100*/  FMUL R10, R10, R2.reuse ;  /* 0x000000020a0a7220 */ /* 0x080fe20000400000 */
[----:B-----5:R-:W-:Y:S01]  /*27110*/  FMUL R12, R12, R2 ;  /* 0x000000020c0c7220 */ /* 0x020fe20000400000 */
[----:B------:R-:W-:-:S02]  /*27120*/  ISETP.GT.AND P4, PT, R3, 0xe9, PT ;  /* 0x000000e90300780c */ /* 0x000fc40003f84270 */
[----:B------:R-:W-:Y:S02]  /*27130*/  ISETP.GT.AND P3, PT, R3, 0xf0, PT ;  /* 0x000000f00300780c */ /* 0x000fe40003f64270 */
[----:B------:R-:W-:Y:S02]  /*27140*/  F2FP.BF16.F32.PACK_AB R10, RZ, R10 ;  /* 0x0000000aff0a723e */ /* 0x000fe400000010ff */
[----:B------:R-:W-:Y:S01]  /*27150*/  F2FP.BF16.F32.PACK_AB R12, RZ, R12 ;  /* 0x0000000cff0c723e */ /* 0x000fe200000010ff */
[----:B--2---:R-:W-:-:S05]  /*27160*/  FMUL R8, R8, R2 ;  /* 0x0000000208087220 */ /* 0x004fca0000400000 */
[----:B------:R-:W-:-:S05]  /*27170*/  F2FP.BF16.F32.PACK_AB R8, RZ, R8 ;  /* 0x00000008ff08723e */ /* 0x000fca00000010ff */
[----:B------:R0:W-:Y:S01]  /*27180*/  @P0 STG.E.U16 desc[UR36][R6.64+0x82], R8 ;  /* 0x0000820806000986 */ /* 0x0001e2000c101524 */
[----:B------:R-:W-:Y:S01]  /*27190*/  ISETP.GT.AND P0, PT, R0, RZ, P2 ;  /* 0x000000ff0000720c */ /* 0x000fe20001704270 */
[----:B0-----:R-:W-:-:S05]  /*271a0*/  FMUL R8, R9, R2 ;  /* 0x0000000209087220 */ /* 0x001fca0000400000 */
[----:B------:R-:W-:-:S07]  /*271b0*/  F2FP.BF16.F32.PACK_AB R8, RZ, R8 ;  /* 0x00000008ff08723e */ /* 0x000fce00000010ff */
[----:B------:R0:W-:Y:S02]  /*271c0*/  @P0 STG.E.U16 desc[UR36][R4.64+0x90], R8 ;  /* 0x0000900804000986 */ /* 0x0001e4000c101524 */
[----:B0-----:R-:W-:-:S04]  /*271d0*/  IADD3 R8, P0, R4, UR11, RZ ;  /* 0x0000000b04087c10 */ /* 0x001fc8000ff1e0ff */
[----:B------:R-:W-:Y:S02]  /*271e0*/  IADD3.X R9, R5, UR10, RZ, P0, !PT ;  /* 0x0000000a05097c10 */ /* 0x000fe400087fe4ff */
[----:B------:R-:W-:-:S13]  /*271f0*/  ISETP.GT.AND P0, PT, R0, RZ, P1 ;  /* 0x000000ff0000720c */ /* 0x000fda0000f04270 */
[----:B------:R4:W-:Y:S01]  /*27200*/  @P0 STG.E.U16 desc[UR36][R4.64+0x92], R10 ;  /* 0x0000920a04000986 */ /* 0x0009e2000c101524 */
[----:B------:R-:W-:Y:S02]  /*27210*/  ISETP.GT.AND P0, PT, R0, 0x8, P2 ;  /* 0x000000080000780c */ /* 0x000fe40001704270 */
[----:B------:R-:W-:Y:S01]  /*27220*/  ISETP.GT.AND P2, PT, R3, 0x50, PT ;  /* 0x000000500300780c */ /* 0x000fe20003f44270 */
[----:B----4-:R-:W-:-:S05]  /*27230*/  FMUL R10, R11, R2 ;  /* 0x000000020b0a7220 */ /* 0x010fca0000400000 */
[----:B------:R-:W-:-:S05]  /*27240*/  F2FP.BF16.F32.PACK_AB R10, RZ, R10 ;  /* 0x0000000aff0a723e */ /* 0x000fca00000010ff */
[----:B------:R0:W-:Y:S02]  /*27250*/  @P0 STG.E.U16 desc[UR36][R6.64+0x90], R10 ;  /* 0x0000900a06000986 */ /* 0x0001e4000c101524 */
[----:B0-----:R-:W-:-:S04]  /*27260*/  IADD3 R10, P0, R8, UR5, RZ ;  /* 0x00000005080a7c10 */ /* 0x001fc8000ff1e0ff */
[----:B------:R-:W-:Y:S02]  /*27270*/  IADD3.X R11, R9, UR4, RZ, P0, !PT ;  /* 0x00000004090b7c10 */ /* 0x000fe400087fe4ff */
[----:B------:R-:W-:Y:S02]  /*27280*/  ISETP.GT.AND P0, PT, R0, 0x8, P1 ;  /* 0x000000080000780c */ /* 0x000fe40000f04270 */
[----:B------:R-:W-:-:S11]  /*27290*/  ISETP.GT.AND P1, PT, R3, 0x51, PT ;  /* 0x000000510300780c */ /* 0x000fd60003f24270 */
[----:B------:R0:W-:Y:S01]  /*272a0*/  @P0 STG.E.U16 desc[UR36][R6.64+0x92], R12 ;  /* 0x0000920c06000986 */ /* 0x0001e2000c101524 */
[----:B------:R-:W-:Y:S01]  /*272b0*/  ISETP.GT.AND P0, PT, R0, RZ, P2 ;  /* 0x000000ff0000720c */ /* 0x000fe20001704270 */
[----:B0-----:R-:W-:Y:S02]  /*272c0*/  FMUL R12, R14, R2 ;  /* 0x000000020e0c7220 */ /* 0x001fe40000400000 */
[----:B------:R-:W2:Y:S03]  /*272d0*/  LDL.LU R14, [R1+0x2a0] ;  /* 0x0002a000010e7983 */ /* 0x000ea60000300800 */
[----:B------:R-:W-:-:S07]  /*272e0*/  F2FP.BF16.F32.PACK_AB R12, RZ, R12 ;  /* 0x0000000cff0c723e */ /* 0x000fce00000010ff */
[----:B------:R0:W-:Y:S01]  /*272f0*/  @P0 STG.E.U16 desc[UR36][R4.64+0xa0], R12 ;  /* 0x0000a00c04000986 */ /* 0x0001e2000c101524 */
[----:B------:R-:W-:Y:S01]  /*27300*/  ISETP.GT.AND P0, PT, R0, RZ, P1 ;  /* 0x000000ff0000720c */ /* 0x000fe20000f04270 */
[----:B0-----:R-:W-:Y:S02]  /*27310*/  FMUL R12, R235, R2 ;  /* 0x00000002eb0c7220 */ /* 0x001fe40000400000 */
[----:B------:R-:W3:Y:S03]  /*27320*/  LDL.LU R235, [R1+0x2a4] ;  /* 0x0002a40001eb7983 */ /* 0x000ee60000300800 */
[----:B------:R-:W-:-:S07]  /*27330*/  F2FP.BF16.F32.PACK_AB R12, RZ, R12 ;  /* 0x0000000cff0c723e */ /* 0x000fce00000010ff */
[----:B------:R0:W-:Y:S01]  /*27340*/  @P0 STG.E.U16 desc[UR36][R4.64+0xa2], R12 ;  /* 0x0000a20c04000986 */ /* 0x0001e2000c101524 */
[----:B------:R-:W-:Y:S02]  /*27350*/  ISETP.GT.AND P0, PT, R0, 0x8, P2 ;  /* 0x000000080000780c */ /* 0x000fe40001704270 */
[----:B------:R-:W-:Y:S01]  /*27360*/  ISETP.GT.AND P2, PT, R3, 0x58, PT ;  /* 0x000000580300780c */ /* 0x000fe20003f44270 */
[----:B0-----:R-:W-:Y:S02]  /*27370*/  FMUL R12, R234, R2 ;  /* 0x00000002ea0c7220 */ /* 0x001fe40000400000 */
[----:B------:R-:W4:Y:S03]  /*27380*/  LDL.LU R234, [R1+0x2a8] ;  /* 0x0002a80001ea7983 */ /* 0x000f260000300800 */
[----:B------:R-:W-:-:S05]  /*27390*/  F2FP.BF16.F32.PACK_AB R12, RZ, R12 ;  /* 0x0000000cff0c723e */ /* 0x000fca00000010ff */
[----:B------:R0:W-:Y:S01]  /*273a0*/  @P0 STG.E.U16 desc[UR36][R6.64+0xa0], R12 ;  /* 0x0000a00c06000986 */ /* 0x0001e2000c101524 */
[----:B------:R-:W-:Y:S02]  /*273b0*/  ISETP.GT.AND P0, PT, R0, 0x8, P1 ;  /* 0x000000080000780c */ /* 0x000fe40000f04270 */
[----:B------:R-:W-:Y:S01]  /*273c0*/  ISETP.GT.AND P1, PT, R3, 0x59, PT ;  /* 0x000000590300780c */ /* 0x000fe20003f24270 */
[----:B0-----:R-:W-:Y:S02]  /*273d0*/  FMUL R12, R233, R2 ;  /* 0x00000002e90c7220 */ /* 0x001fe40000400000 */
[----:B------:R-:W5:Y:S03]  /*273e0*/  LDL.LU R233, [R1+0x2ac] ;  /* 0x0002ac0001e97983 */ /* 0x000f660000300800 */
[----:B------:R-:W-:-:S05]  /*273f0*/  F2FP.BF16.F32.PACK_AB R12, RZ, R12 ;  /* 0x0000000cff0c723e */ /* 0x000fca00000010ff */
[----:B------:R0:W-:Y:S01]  /*27400*/  @P0 STG.E.U16 desc[UR36][R6.64+0xa2], R12 ;  /* 0x0000a20c06000986 */ /* 0x0001e2000c101524 */
[----:B------:R-:W-:Y:S01]  /*27410*/  ISETP.GT.AND P0, PT, R0, RZ, P2 ;  /* 0x000000ff0000720c */ /* 0x000fe20001704270 */
[----:B0-----:R-:W-:Y:S02]  /*27420*/  FMUL R12, R232, R2 ;  /* 0x00000002e80c7220 */ /* 0x001fe40000400000 */
[----:B------:R-:W5:Y:S03]  /*27430*/  LDL.LU R232, [R1+0x2b0] ;  /* 0x0002b00001e87983 */ /* 0x000f660000300800 */
[----:B------:R-:W-:-:S07]  /*27440*/  F2FP.BF16.F32.PACK_AB R12, RZ, R12 ;  /* 0x0000000cff0c723e */ /* 0x000fce00000010ff */
[----:B------:R0:W-:Y:S01]  /*27450*/  @P0 STG.E.U16 desc[UR36][R4.64+0xb0], R12 ;  /* 0x0000b00c04000986 */ /* 0x0001e2000c101524 */
[----:B------:R-:W-:Y:S01]  /*27460*/  ISETP.GT.AND P0, PT, R0, RZ, P1 ;  /* 0x000000ff0000720c */ /* 0x000fe20000f04270 */
[----:B0-----:R-:W-:Y:S02]  /*27470*/  FMUL R12, R231, R2 ;  /* 0x00000002e70c7220 */ /* 0x001fe40000400000 */
[----:B------:R-:W5:Y:S03]  /*27480*/  LDL.LU R231, [R1+0x2b4] ;  /* 0x0002b40001e77983 */ /* 0x000f660000300800 */
[----:B------:R-:W-:-:S07]  /*27490*/  F2FP.BF16.F32.PACK_AB R12, RZ, R12 ;  /* 0x0000000cff0c723e */ /* 0x000fce00000010ff */
[----:B------:R0:W-:Y:S01]  /*274a0*/  @P0 STG.E.U16 desc[UR36][R4.64+0xb2], R12 ;  /* 0x0000b20c04000986 */ /* 0x0001e2000c101524 */
[----:B------:R-:W-:Y:S02]  /*274b0*/  ISETP.GT.AND P0, PT, R0, 0x8, P2 ;  /* 0x000000080000780c */ /* 0x000fe40001704270 */
[----:B------:R-:W-:Y:S01]  /*274c0*/  ISETP.GT.AND P2, PT, R3, 0x60, PT ;  /* 0x000000600300780c */ /* 0x000fe20003f44270 */
[----:B0-----:R-:W-:Y:S02]  /*274d0*/  FMUL R12, R230, R2 ;  /* 0x00000002e60c7220 */ /* 0x001fe40000400000 */
[----:B------:R-:W5:Y:S03]  /*274e0*/  LDL.LU R230, [R1+0x2b8] ;  /* 0x0002b80001e67983 */ /* 0x000f660000300800 */
        /* <DEDUP_REMOVED lines=398> */
[----:B------:R-:W-:Y:S01]  /*28dd0*/  ISETP.GT.AND P0, PT, R0, 0x8, P4 ;  /* 0x000000080000780c */ /* 0x000fe20002704270 */
[----:B0-----:R-:W-:Y:S02]  /*28de0*/  FMUL R12, R156, R2 ;  /* 0x000000029c0c7220 */ /* 0x001fe40000400000 */
[----:B------:R-:W5:Y:S03]  /*28df0*/  LDL.LU R156, [R1+0x3dc] ;  /* 0x0003dc00019c7983 */ /* 0x000f660000300800 */
[----:B------:R-:W-:-:S07]  /*28e00*/  F2FP.BF16.F32.PACK_AB R12, RZ, R12 ;  /* 0x0000000cff0c723e */ /* 0x000fce00000010ff */
[----:B------:R0:W-:Y:S01]  /*28e10*/  @P0 STG.E.U16 desc[UR36][R6.64+0x1d2], R12 ;  /* 0x0001d20c06000986 */ /* 0x0001e2000c101524 */
[----:B------:R-:W-:Y:S01]  /*28e20*/  ISETP.GT.AND P0, PT, R0, RZ, P3 ;  /* 0x000000ff0000720c */ /* 0x000fe20001f04270 */
[----:B0-----:R-:W-:-:S05]  /*28e30*/  FMUL R12, R155, R2 ;  /* 0x000000029b0c7220 */ /* 0x001fca0000400000 */
[----:B------:R-:W-:-:S07]  /*28e40*/  F2FP.BF16.F32.PACK_AB R12, RZ, R12 ;  /* 0x0000000cff0c723e */ /* 0x000fce00000010ff */
[----:B------:R0:W-:Y:S01]  /*28e50*/  @P0 STG.E.U16 desc[UR36][R4.64+0x1e0], R12 ;  /* 0x0001e00c04000986 */ /* 0x0001e2000c101524 */
[----:B------:R-:W-:Y:S01]  /*28e60*/  ISETP.GT.AND P0, PT, R0, RZ, P2 ;  /* 0x000000ff0000720c */ /* 0x000fe20001704270 */
[----:B0-----:R-:W-:-:S05]  /*28e70*/  FMUL R12, R154, R2 ;  /* 0x000000029a0c7220 */ /* 0x001fca0000400000 */
[----:B------:R-:W-:-:S07]  /*28e80*/  F2FP.BF16.F32.PACK_AB R12, RZ, R12 ;  /* 0x0000000cff0c723e */ /* 0x000fce00000010ff */
[----:B------:R0:W-:Y:S01]  /*28e90*/  @P0 STG.E.U16 desc[UR36][R4.64+0x1e2], R12 ;  /* 0x0001e20c04000986 */ /* 0x0001e2000c101524 */
[----:B------:R-:W-:Y:S01]  /*28ea0*/  ISETP.GT.AND P0, PT, R0, 0x8, P3 ;  /* 0x000000080000780c */ /* 0x000fe20001f04270 */
[----:B0-----:R-:W-:-:S05]  /*28eb0*/  FMUL R12, R153, R2 ;  /* 0x00000002990c7220 */ /* 0x001fca0000400000 */
[----:B------:R-:W-:-:S07]  /*28ec0*/  F2FP.BF16.F32.PACK_AB R12, RZ, R12 ;  /* 0x0000000cff0c723e */ /* 0x000fce00000010ff */
[----:B------:R0:W-:Y:S01]  /*28ed0*/  @P0 STG.E.U16 desc[UR36][R6.64+0x1e0], R12 ;  /* 0x0001e00c06000986 */ /* 0x0001e2000c101524 */
[----:B------:R-:W-:Y:S01]  /*28ee0*/  ISETP.GT.AND P0, PT, R0, 0x8, P2 ;  /* 0x000000080000780c */ /* 0x000fe20001704270 */
[----:B0-----:R-:W-:-:S05]  /*28ef0*/  FMUL R12, R152, R2 ;  /* 0x00000002980c7220 */ /* 0x001fca0000400000 */
[----:B------:R-:W-:-:S07]  /*28f00*/  F2FP.BF16.F32.PACK_AB R12, RZ, R12 ;  /* 0x0000000cff0c723e */ /* 0x000fce00000010ff */
[----:B------:R0:W-:Y:S01]  /*28f10*/  @P0 STG.E.U16 desc[UR36][R6.64+0x1e2], R12 ;  /* 0x0001e20c06000986 */ /* 0x0001e2000c101524 */
[----:B------:R-:W-:Y:S01]  /*28f20*/  ISETP.GT.AND P0, PT, R0, RZ, P1 ;  /* 0x000000ff0000720c */ /* 0x000fe20000f04270 */
[----:B0-----:R-:W-:-:S05]  /*28f30*/  FMUL R12, R23, R2 ;  /* 0x00000002170c7220 */ /* 0x001fca0000400000 */
[----:B------:R-:W-:-:S07]  /*28f40*/  F2FP.BF16.F32.PACK_AB R12, RZ, R12 ;  /* 0x0000000cff0c723e */ /* 0x000fce00000010ff */
[----:B------:R0:W-:Y:S01]  /*28f50*/  @P0 STG.E.U16 desc[UR36][R4.64+0x1f0], R12 ;  /* 0x0001f00c04000986 */ /* 0x0001e2000c101524 */
[----:B------:R-:W-:-:S04]  /*28f60*/  ISETP.GT.AND P0, PT, R3, 0xf9, PT ;  /* 0x000000f90300780c */ /* 0x000fc80003f04270 */
[----:B------:R-:W-:Y:S01]  /*28f70*/  ISETP.GT.AND P6, PT, R0, RZ, P0 ;  /* 0x000000ff0000720c */ /* 0x000fe200007c4270 */
[----:B0-----:R-:W-:-:S05]  /*28f80*/  FMUL R12, R22, R2 ;  /* 0x00000002160c7220 */ /* 0x001fca0000400000 */
[----:B------:R-:W-:-:S07]  /*28f90*/  F2FP.BF16.F32.PACK_AB R12, RZ, R12 ;  /* 0x0000000cff0c723e */ /* 0x000fce00000010ff */
[----:B------:R0:W-:Y:S01]  /*28fa0*/  @P6 STG.E.U16 desc[UR36][R4.64+0x1f2], R12 ;  /* 0x0001f20c04006986 */ /* 0x0001e2000c101524 */
[----:B------:R-:W-:Y:S01]  /*28fb0*/  ISETP.GT.AND P6, PT, R0, 0x8, P1 ;  /* 0x000000080000780c */ /* 0x000fe20000fc4270 */
[----:B0-----:R-:W-:Y:S02]  /*28fc0*/  FMUL R12, R21, R2 ;  /* 0x00000002150c7220 */ /* 0x001fe40000400000 */
[----:B------:R-:W5:Y:S03]  /*28fd0*/  LDL.LU R21, [R1+0x3e0] ;  /* 0x0003e00001157983 */ /* 0x000f660000300800 */
[----:B------:R-:W-:-:S07]  /*28fe0*/  F2FP.BF16.F32.PACK_AB R12, RZ, R12 ;  /* 0x0000000cff0c723e */ /* 0x000fce00000010ff */
[----:B------:R0:W-:Y:S01]  /*28ff0*/  @P6 STG.E.U16 desc[UR36][R6.64+0x1f0], R12 ;  /* 0x0001f00c06006986 */ /* 0x0001e2000c101524 */
[----:B------:R-:W-:Y:S01]  /*29000*/  ISETP.GT.AND P6, PT, R0, 0x8, P0 ;  /* 0x000000080000780c */ /* 0x000fe200007c4270 */
[----:B0-----:R-:W-:Y:S02]  /*29010*/  FMUL R12, R20, R2 ;  /* 0x00000002140c7220 */ /* 0x001fe40000400000 */
[----:B------:R-:W5:Y:S03]  /*29020*/  LDL.LU R20, [R1+0x3e4] ;  /* 0x0003e40001147983 */ /* 0x000f660000300800 */
[----:B------:R-:W-:Y:S01]  /*29030*/  F2FP.BF16.F32.PACK_AB R12, RZ, R12 ;  /* 0x0000000cff0c723e */ /* 0x000fe200000010ff */
[----:B------:R-:W5:Y:S04]  /*29040*/  LDL.LU R155, [R1+0x3e8] ;  /* 0x0003e800019b7983 */ /* 0x000f680000300800 */
[----:B------:R-:W5:Y:S04]  /*29050*/  LDL.LU R153, [R1+0x3ec] ;  /* 0x0003ec0001997983 */ /* 0x000f680000300800 */
[----:B------:R-:W5:Y:S04]  /*29060*/  LDL.LU R152, [R1+0x3f0] ;  /* 0x0003f00001987983 */ /* 0x000f680000300800 */
[----:B------:R-:W5:Y:S04]  /*29070*/  LDL.LU R23, [R1+0x3f4] ;  /* 0x0003f40001177983 */ /* 0x000f680000300800 */
[----:B------:R-:W5:Y:S04]  /*29080*/  LDL.LU R22, [R1+0x3f8] ;  /* 0x0003f80001167983 */ /* 0x000f680000300800 */
[----:B------:R-:W5:Y:S04]  /*29090*/  LDL.LU R154, [R1+0x3fc] ;  /* 0x0003fc00019a7983 */ /* 0x000f680000300800 */
        /* <DEDUP_REMOVED lines=226> */
[----:B------:R-:W-:Y:S02]  /*29ec0*/  ISETP.GT.AND P5, PT, R0, 0x88, P6 ;  /* 0x000000880000780c */ /* 0x000fe400037a4270 */
[----:B------:R-:W-:Y:S01]  /*29ed0*/  ISETP.GT.AND P6, PT, R3, 0x50, PT ;  /* 0x000000500300780c */ /* 0x000fe20003fc4270 */
[----:B--2---:R-:W-:-:S05]  /*29ee0*/  FMUL R12, R12, R2 ;  /* 0x000000020c0c7220 */ /* 0x004fca0000400000 */
[----:B------:R-:W-:-:S05]  /*29ef0*/  F2FP.BF16.F32.PACK_AB R12, RZ, R12 ;  /* 0x0000000cff0c723e */ /* 0x000fca00000010ff */
[----:B------:R0:W-:Y:S01]  /*29f00*/  @P5 STG.E.U16 desc[UR36][R10.64+0x92], R12 ;  /* 0x0000920c0a005986 */ /* 0x0001e2000c101524 */
[----:B------:R-:W-:Y:S02]  /*29f10*/  ISETP.GT.AND P5, PT, R0, 0x80, P6 ;  /* 0x000000800000780c */ /* 0x000fe400037a4270 */
[----:B------:R-:W-:Y:S01]  /*29f20*/  ISETP.GT.AND P6, PT, R3, 0x51, PT ;  /* 0x000000510300780c */ /* 0x000fe20003fc4270 */
[----:B0-----:R-:W-:-:S05]  /*29f30*/  FMUL R12, R14, R2 ;  /* 0x000000020e0c7220 */ /* 0x001fca0000400000 */
[----:B------:R-:W-:-:S05]  /*29f40*/  F2FP.BF16.F32.PACK_AB R12, RZ, R12 ;  /* 0x0000000cff0c723e */ /* 0x000fca00000010ff */
[----:B------:R3:W-:Y:S01]  /*29f50*/  @P5 STG.E.U16 desc[UR36][R8.64+0xa0], R12 ;  /* 0x0000a00c08005986 */ /* 0x0007e2000c101524 */
[----:B------:R-:W-:Y:S01]  /*29f60*/  ISETP.GT.AND P5, PT, R0, 0x80, P6 ;  /* 0x000000800000780c */ /* 0x000fe200037a4270 */
[----:B---3--:R-:W-:Y:S02]  /*29f70*/  FMUL R12, R235, R2 ;  /* 0x00000002eb0c7220 */ /* 0x008fe40000400000 */
[----:B------:R-:W2:Y:S03]  /*29f80*/  LDL.LU R235, [R1+0xc0] ;  /* 0x0000c00001eb7983 */ /* 0x000ea60000300800 */
[----:B------:R-:W-:-:S07]  /*29f90*/  F2FP.BF16.F32.PACK_AB R12, RZ, R12 ;  /* 0x0000000cff0c723e */ /* 0x000fce00000010ff */
[----:B------:R4:W-:Y:S01]  /*29fa0*/  @P5 STG.E.U16 desc[UR36][R8.64+0xa2], R12 ;  /* 0x0000a20c08005986 */ /* 0x0009e2000c101524 */
[----:B------:R-:W-:-:S04]  /*29fb0*/  ISETP.GT.AND P5, PT, R3, 0x50, PT ;  /* 0x000000500300780c */ /* 0x000fc80003fa4270 */
[----:B------:R-:W-:Y:S01]  /*29fc0*/  ISETP.GT.AND P5, PT, R0, 0x88, P5 ;  /* 0x000000880000780c */ /* 0x000fe20002fa4270 */
[----:B----4-:R-:W-:Y:S02]  /*29fd0*/  FMUL R12, R234, R2 ;  /* 0x00000002ea0c7220 */ /* 0x010fe40000400000 */
[----:B------:R-:W3:Y:S03]  /*29fe0*/  LDL.LU R234, [R1+0xc4] ;  /* 0x0000c40001ea7983 */ /* 0x000ee60000300800 */
[----:B------:R-:W-:-:S07]  /*29ff0*/  F2FP.BF16.F32.PACK_AB R12, RZ, R12 ;  /* 0x0000000cff0c723e */ /* 0x000fce00000010ff */
[----:B------:R5:W-:Y:S01]  /*2a000*/  @P5 STG.E.U16 desc[UR36][R10.64+0xa0], R12 ;  /* 0x0000a00c0a005986 */ /* 0x000be2000c101524 */
[----:B------:R-:W-:Y:S02]  /*2a010*/  ISETP.GT.AND P5, PT, R0, 0x88, P6 ;  /* 0x000000880000780c */ /* 0x000fe400037a4270 */
[----:B------:R-:W-:Y:S01]  /*2a020*/  ISETP.GT.AND P6, PT, R3, 0x58, PT ;  /* 0x000000580300780c */ /* 0x000fe20003fc4270 */
[----:B-----5:R-:W-:Y:S02]  /*2a030*/  FMUL R12, R233, R2 ;  /* 0x00000002e90c7220 */ /* 0x020fe40000400000 */
        /* <DEDUP_REMOVED lines=14> */
[----:B------:R-:W-:-:S04]  /*2a120*/  ISETP.GT.AND P5, PT, R3, 0x58, PT ;  /* 0x000000580300780c */ /* 0x000fc80003fa4270 */
[----:B------:R-:W-:Y:S01]  /*2a130*/  ISETP.GT.AND P5, PT, R0, 0x88, P5 ;  /* 0x000000880000780c */ /* 0x000fe20002fa4270 */
        /* <DEDUP_REMOVED lines=247> */
[-C--:B0-----:R-:W-:Y:S01]  /*2b0b0*/  FMUL R12, R187, R2.reuse ;  /* 0x00000002bb0c7220 */ /* 0x081fe20000400000 */
[----:B------:R-:W-:Y:S01]  /*2b0c0*/  FMUL R14, R157, R2 ;  /* 0x000000029d0e7220 */ /* 0x000fe20000400000 */
        /* <DEDUP_REMOVED lines=63> */
[-C--:B0-----:R-:W-:Y:S01]  /*2b4c0*/  FMUL R12, R176, R2.reuse ;  /* 0x00000002b00c7220 */ /* 0x081fe20000400000 */
[----:B------:R-:W-:Y:S01]  /*2b4d0*/  FMUL R20, R20, R2 ;  /* 0x0000000214147220 */ /* 0x000fe20000400000 */
        /* <DEDUP_REMOVED lines=57> */
[-C--:B0-----:R-:W-:Y:S01]  /*2b870*/  FMUL R12, R166, R2.reuse ;  /* 0x00000002a60c7220 */ /* 0x081fe20000400000 */
[----:B------:R-:W-:Y:S01]  /*2b880*/  FMUL R153, R153, R2 ;  /* 0x0000000299997220 */ /* 0x000fe20000400000 */
        /* <DEDUP_REMOVED lines=26> */
[----:B------:R-:W-:Y:S01]  /*2ba30*/  ISETP.GT.AND P5, PT, R0, 0x88, P6 ;  /* 0x000000880000780c */ /* 0x000fe200037a4270 */
[----:B0-----:R-:W-:Y:S01]  /*2ba40*/  FMUL R12, R160, R2 ;  /* 0x00000002a00c7220 */ /* 0x001fe20000400000 */
[----:B------:R-:W-:Y:S01]  /*2ba50*/  ISETP.GT.AND P6, PT, R3, 0xe8, PT ;  /* 0x000000e80300780c */ /* 0x000fe20003fc4270 */
[----:B------:R-:W5:Y:S03]  /*2ba60*/  LDL.LU R160, [R1+0x1e8] ;  /* 0x0001e80001a07983 */ /* 0x000f660000300800 */
[----:B------:R-:W-:-:S04]  /*2ba70*/  F2FP.BF16.F32.PACK_AB R12, RZ, R12 ;  /* 0x0000000cff0c723e */ /* 0x000fc800000010ff */
[----:B------:R-:W-:Y:S01]  /*2ba80*/  PRMT R13, R12, 0x7610, R13 ;  /* 0x000076100c0d7816 */ /* 0x000fe2000000000d */
[-C--:B------:R-:W-:Y:S01]  /*2ba90*/  FMUL R12, R159, R2.reuse ;  /* 0x000000029f0c7220 */ /* 0x080fe20000400000 */
[----:B------:R-:W-:Y:S01]  /*2baa0*/  FMUL R23, R23, R2 ;  /* 0x0000000217177220 */ /* 0x000fe20000400000 */
[----:B------:R-:W5:Y:S04]  /*2bab0*/  LDL.LU R159, [R1+0x1ec] ;  /* 0x0001ec00019f7983 */ /* 0x000f680000300800 */
[----:B------:R0:W-:Y:S01]  /*2bac0*/  @P5 STG.E.U16 desc[UR36][R10.64+0x1c2], R13 ;  /* 0x0001c20d0a005986 */ /* 0x0001e2000c101524 */
[----:B------:R-:W-:Y:S02]  /*2bad0*/  ISETP.GT.AND P5, PT, R0, 0x80, P6 ;  /* 0x000000800000780c */ /* 0x000fe400037a4270 */
[----:B------:R-:W-:-:S04]  /*2bae0*/  F2FP.BF16.F32.PACK_AB R12, RZ, R12 ;  /* 0x0000000cff0c723e */ /* 0x000fc800000010ff */
[----:B------:R-:W-:Y:S02]  /*2baf0*/  PRMT R15, R12, 0x7610, R15 ;  /* 0x000076100c0f7816 */ /* 0x000fe4000000000f */
[----:B------:R-:W-:-:S05]  /*2bb00*/  ISETP.GT.AND P6, PT, R0, 0x88, P6 ;  /* 0x000000880000780c */ /* 0x000fca00037c4270 */
[----:B------:R1:W-:Y:S01]  /*2bb10*/  @P5 STG.E.U16 desc[UR36][R8.64+0x1d0], R15 ;  /* 0x0001d00f08005986 */ /* 0x0003e2000c101524 */
[----:B------:R-:W-:Y:S01]  /*2bb20*/  ISETP.GT.AND P5, PT, R0, 0x80, P4 ;  /* 0x000000800000780c */ /* 0x000fe200027a4270 */
[----:B0-----:R-:W-:Y:S01]  /*2bb30*/  FMUL R13, R158, R2 ;  /* 0x000000029e0d7220 */ /* 0x001fe20000400000 */
[----:B------:R-:W-:Y:S01]  /*2bb40*/  F2FP.BF16.F32.PACK_AB R12, RZ, R14 ;  /* 0x0000000eff0c723e */ /* 0x000fe200000010ff */
[----:B------:R-:W5:Y:S03]  /*2bb50*/  LDL.LU R158, [R1+0x1f0] ;  /* 0x0001f000019e7983 */ /* 0x000f660000300800 */
[----:B------:R-:W-:Y:S01]  /*2bb60*/  F2FP.BF16.F32.PACK_AB R13, RZ, R13 ;  /* 0x0000000dff0d723e */ /* 0x000fe200000010ff */
[-C--:B------:R-:W-:Y:S01]  /*2bb70*/  FMUL R14, R156, R2.reuse ;  /* 0x000000029c0e7220 */ /* 0x080fe20000400000 */
[----:B------:R-:W-:Y:S01]  /*2bb80*/  ISETP.GT.AND P4, PT, R0, 0x88, P4 ;  /* 0x000000880000780c */ /* 0x000fe20002784270 */
[----:B------:R-:W-:Y:S01]  /*2bb90*/  FMUL R152, R152, R2 ;  /* 0x0000000298987220 */ /* 0x000fe20000400000 */
[----:B------:R-:W5:Y:S04]  /*2bba0*/  LDL.LU R157, [R1+0x1f4] ;  /* 0x0001f400019d7983 */ /* 0x000f680000300800 */
[----:B------:R0:W-:Y:S01]  /*2bbb0*/  @P5 STG.E.U16 desc[UR36][R8.64+0x1d2], R13 ;  /* 0x0001d20d08005986 */ /* 0x0001e2000c101524 */
[----:B------:R-:W-:-:S03]  /*2bbc0*/  ISETP.GT.AND P5, PT, R0, 0x80, P2 ;  /* 0x000000800000780c */ /* 0x000fc600017a4270 */
[----:B------:R2:W-:Y:S01]  /*2bbd0*/  @P6 STG.E.U16 desc[UR36][R10.64+0x1d0], R12 ;  /* 0x0001d00c0a006986 */ /* 0x0005e2000c101524 */
[C---:B------:R-:W-:Y:S02]  /*2bbe0*/  ISETP.GT.AND P6, PT, R0.reuse, 0x80, P3 ;  /* 0x000000800000780c */ /* 0x040fe40001fc4270 */
[C---:B------:R-:W-:Y:S01]  /*2bbf0*/  ISETP.GT.AND P3, PT, R0.reuse, 0x88, P3 ;  /* 0x000000880000780c */ /* 0x040fe20001f64270 */
[----:B-1----:R-:W-:Y:S01]  /*2bc00*/  FMUL R15, R155, R2 ;  /* 0x000000029b0f7220 */ /* 0x002fe20000400000 */
[----:B------:R-:W-:Y:S01]  /*2bc10*/  F2FP.BF16.F32.PACK_AB R14, RZ, R14 ;  /* 0x0000000eff0e723e */ /* 0x000fe200000010ff */
[----:B------:R-:W5:Y:S01]  /*2bc20*/  LDL.LU R156, [R1+0x1f8] ;  /* 0x0001f800019c7983 */ /* 0x000f620000300800 */
[----:B0-----:R-:W-:Y:S02]  /*2bc30*/  F2FP.BF16.F32.PACK_AB R13, RZ, R21 ;  /* 0x00000015ff0d723e */ /* 0x001fe400000010ff */
[----:B------:R-:W-:Y:S01]  /*2bc40*/  ISETP.GT.AND P2, PT, R0, 0x88, P2 ;  /* 0x000000880000780c */ /* 0x000fe20001744270 */
[----:B------:R-:W-:Y:S01]  /*2bc50*/  FMUL R22, R22, R2 ;  /* 0x0000000216167220 */ /* 0x000fe20000400000 */
[----:B--2---:R-:W-:Y:S01]  /*2bc60*/  F2FP.BF16.F32.PACK_AB R12, RZ, R20 ;  /* 0x00000014ff0c723e */ /* 0x004fe200000010ff */
[----:B------:R-:W2:Y:S01]  /*2bc70*/  LDL.LU R155, [R1+0x1fc] ;  /* 0x0001fc00019b7983 */ /* 0x000ea20000300800 */
[----:B------:R-:W-:-:S02]  /*2bc80*/  PRMT R20, R14, 0x7610, R20 ;  /* 0x000076100e147816 */ /* 0x000fc40000000014 */
[----:B------:R-:W-:Y:S01]  /*2bc90*/  F2FP.BF16.F32.PACK_AB R14, RZ, R15 ;  /* 0x0000000fff0e723e */ /* 0x000fe200000010ff */
[----:B------:R-:W3:Y:S04]  /*2bca0*/  LDL.LU R21, [R1+0xbc] ;  /* 0x0000bc0001157983 */ /* 0x000ee80000300800 */
[----:B------:R0:W-:Y:S01]  /*2bcb0*/  @P4 STG.E.U16 desc[UR36][R10.64+0x1d2], R20 ;  /* 0x0001d2140a004986 */ /* 0x0001e2000c101524 */
[----:B------:R-:W-:-:S03]  /*2bcc0*/  ISETP.GT.AND P4, PT, R0, 0x80, P0 ;  /* 0x000000800000780c */ /* 0x000fc60000784270 */
[----:B------:R1:W-:Y:S04]  /*2bcd0*/  @P6 STG.E.U16 desc[UR36][R8.64+0x1e0], R13 ;  /* 0x0001e00d08006986 */ /* 0x0003e8000c101524 */
[----:B------:R-:W-:Y:S04]  /*2bce0*/  @P5 STG.E.U16 desc[UR36][R8.64+0x1e2], R12 ;  /* 0x0001e20c08005986 */ /* 0x000fe8000c101524 */
[----:B------:R4:W-:Y:S04]  /*2bcf0*/  @P3 STG.E.U16 desc[UR36][R10.64+0x1e0], R14 ;  /* 0x0001e00e0a003986 */ /* 0x0009e8000c101524 */
[----:B0-----:R-:W5:Y:S01]  /*2bd00*/  LDL.LU R20, [R1+0xb8] ;  /* 0x0000b80001147983 */ /* 0x001f620000300800 */
[----:B-1----:R-:W-:-:S02]  /*2bd10*/  F2FP.BF16.F32.PACK_AB R13, RZ, R152 ;  /* 0x00000098ff0d723e */ /* 0x002fc400000010ff */
[----:B----4-:R-:W-:Y:S02]  /*2bd20*/  F2FP.BF16.F32.PACK_AB R14, RZ, R153 ;  /* 0x00000099ff0e723e */ /* 0x010fe400000010ff */
[----:B------:R-:W-:Y:S01]  /*2bd30*/  F2FP.BF16.F32.PACK_AB R12, RZ, R23 ;  /* 0x00000017ff0c723e */ /* 0x000fe200000010ff */
[----:B------:R-:W4:Y:S01]  /*2bd40*/  LDL.LU R153, [R1+0xb4] ;  /* 0x0000b40001997983 */ /* 0x000f220000300800 */
[----:B------:R-:W-:Y:S02]  /*2bd50*/  PRMT R15, R14, 0x7610, R15 ;  /* 0x000076100e0f7816 */ /* 0x000fe4000000000f */
[----:B------:R-:W-:Y:S01]  /*2bd60*/  F2FP.BF16.F32.PACK_AB R14, RZ, R22 ;  /* 0x00000016ff0e723e */ /* 0x000fe200000010ff */
[----:B------:R-:W2:Y:S04]  /*2bd70*/  LDL.LU R152, [R1+0xb0] ;  /* 0x0000b00001987983 */ /* 0x000ea80000300800 */
[----:B------:R-:W3:Y:S04]  /*2bd80*/  LDL.LU R23, [R1+0xac] ;  /* 0x0000ac0001177983 */ /* 0x000ee80000300800 */
[----:B------:R-:W-:Y:S04]  /*2bd90*/  @P2 STG.E.U16 desc[UR36][R10.64+0x1e2], R15 ;  /* 0x0001e20f0a002986 */ /* 0x000fe8000c101524 */
[----:B------:R-:W5:Y:S04]  /*2bda0*/  LDL.LU R22, [R1+0xa8] ;  /* 0x0000a80001167983 */ /* 0x000f680000300800 */
[----:B------:R0:W-:Y:S04]  /*2bdb0*/  @P4 STG.E.U16 desc[UR36][R8.64+0x1f2], R12 ;  /* 0x0001f20c08004986 */ /* 0x0001e8000c101524 */
[----:B0-----:R-:W4:Y:S01]  /*2bdc0*/  LDL.LU R12, [R1] ;  /* 0x00000000010c7983 */ /* 0x001f220000300800 */
[----:B------:R-:W-:-:S02]  /*2bdd0*/  ISETP.GT.AND P3, PT, R0, 0x80, P1 ;  /* 0x000000800000780c */ /* 0x000fc40000f64270 */
[----:B------:R-:W-:Y:S01]  /*2bde0*/  ISETP.GT.AND P1, PT, R0, 0x88, P1 ;  /* 0x000000880000780c */ /* 0x000fe20000f24270 */
[----:B------:R-:W-:Y:S01]  /*2bdf0*/  FMUL R154, R154, R2 ;  /* 0x000000029a9a7220 */ /* 0x000fe20000400000 */
[----:B------:R-:W-:Y:S02]  /*2be00*/  ISETP.GT.AND P0, PT, R0, 0x88, P0 ;  /* 0x000000880000780c */ /* 0x000fe40000704270 */
[----:B------:R-:W-:-:S04]  /*2be10*/  ISETP.GT.AND P5, PT, R3, 0x100, PT ;  /* 0x000001000300780c */ /* 0x000fc80003fa4270 */
[----:B------:R-:W-:-:S03]  /*2be20*/  ISETP.GT.AND P2, PT, R0, RZ, P5 ;  /* 0x000000ff0000720c */ /* 0x000fc60002f44270 */
[----:B------:R0:W-:Y:S04]  /*2be30*/  @P3 STG.E.U16 desc[UR36][R8.64+0x1f0], R13 ;  /* 0x0001f00d08003986 */ /* 0x0001e8000c101524 */
[----:B------:R1:W-:Y:S01]  /*2be40*/  @P1 STG.E.U16 desc[UR36][R10.64+0x1f0], R14 ;  /* 0x0001f00e0a001986 */ /* 0x0003e2000c101524 */
[----:B0-----:R-:W-:-:S03]  /*2be50*/  F2FP.BF16.F32.PACK_AB R13, RZ, R154 ;  /* 0x0000009aff0d723e */ /* 0x001fc600000010ff */
[----:B-1----:R-:W2:Y:S01]  /*2be60*/  LDL.LU R14, [R1+0x4] ;  /* 0x00000400010e7983 */ /* 0x002ea20000300800 */
[----:B------:R-:W-:-:S03]  /*2be70*/  PRMT R15, R13, 0x7610, R15 ;  /* 0x000076100d0f7816 */ /* 0x000fc6000000000f */
[----:B------:R-:W3:Y:S04]  /*2be80*/  LDL.LU R154, [R1+0xa4] ;  /* 0x0000a400019a7983 */ /* 0x000ee80000300800 */
[----:B------:R-:W5:Y:S04]  /*2be90*/  LDL.LU R13, [R1+0x8] ;  /* 0x00000800010d7983 */ /* 0x000f680000300800 */
[----:B------:R0:W-:Y:S04]  /*2bea0*/  @P0 STG.E.U16 desc[UR36][R10.64+0x1f2], R15 ;  /* 0x0001f20f0a000986 */ /* 0x0001e8000c101524 */
[----:B0-----:R-:W3:Y:S01]  /*2beb0*/  LDL.LU R11, [R1+0xc] ;  /* 0x00000c00010b7983 */ /* 0x001ee20000300800 */
[----:B----4-:R-:W-:-:S05]  /*2bec0*/  FMUL R12, R12, R2 ;  /* 0x000000020c0c7220 */ /* 0x010fca0000400000 */
[----:B------:R-:W-:-:S05]  /*2bed0*/  F2FP.BF16.F32.PACK_AB R12, RZ, R12 ;  /* 0x0000000cff0c723e */ /* 0x000fca00000010ff */
[----:B------:R0:W-:Y:S04]  /*2bee0*/  @P2 STG.E.U16 desc[UR36][R4.64+0x200], R12 ;  /* 0x0002000c04002986 */ /* 0x0001e8000c101524 */
[----:B0-----:R-:W4:Y:S01]  /*2bef0*/  LDL.LU R12, [R1+0x14] ;  /* 0x00001400010c7983 */ /* 0x001f220000300800 */
[----:B------:R-:W-:Y:S02]  /*2bf00*/  ISETP.GT.AND P6, PT, R3, 0x101, PT ;  /* 0x000001010300780c */ /* 0x000fe40003fc4270 */
[C---:B------:R-:W-:Y:S02]  /*2bf10*/  ISETP.GT.AND P1, PT, R0.reuse, 0x8, P5 ;  /* 0x000000080000780c */ /* 0x040fe40002f24270 */
[----:B------:R-:W-:Y:S01]  /*2bf20*/  ISETP.GT.AND P3, PT, R0, RZ, P6 ;  /* 0x000000ff0000720c */ /* 0x000fe20003764270 */
[-C--:B--2---:R-:W-:Y:S01]  /*2bf30*/  FMUL R14, R14, R2.reuse ;  /* 0x000000020e0e7220 */ /* 0x084fe20000400000 */
[----:B------:R-:W-:Y:S01]  /*2bf40*/  ISETP.GT.AND P0, PT, R0, 0x8, P6 ;  /* 0x000000080000780c */ /* 0x000fe20003704270 */
[----:B-----5:R-:W-:-:S03]  /*2bf50*/  FMUL R13, R13, R2 ;  /* 0x000000020d0d7220 */ /* 0x020fc60000400000 */
[----:B------:R-:W-:Y:S02]  /*2bf60*/  F2FP.BF16.F32.PACK_AB R14, RZ, R14 ;  /* 0x0000000eff0e723e */ /* 0x000fe400000010ff */
[----:B------:R-:W-:-:S05]  /*2bf70*/  F2FP.BF16.F32.PACK_AB R10, RZ, R13 ;  /* 0x0000000dff0a723e */ /* 0x000fca00000010ff */
[----:B------:R-:W-:Y:S04]  /*2bf80*/  @P3 STG.E.U16 desc[UR36][R4.64+0x202], R14 ;  /* 0x0002020e04003986 */ /* 0x000fe8000c101524 */
[----:B------:R0:W-:Y:S01]  /*2bf90*/  @P1 STG.E.U16 desc[UR36][R6.64+0x200], R10 ;  /* 0x0002000a06001986 */ /* 0x0001e2000c101524 */
[----:B---3--:R-:W-:-:S05]  /*2bfa0*/  FMUL R11, R11, R2 ;  /* 0x000000020b0b7220 */ /* 0x008fca0000400000 */
[----:B------:R-:W-:Y:S01]  /*2bfb0*/  F2FP.BF16.F32.PACK_AB R11, RZ, R11 ;  /* 0x0000000bff0b723e */ /* 0x000fe200000010ff */
[----:B0-----:R-:W2:Y:S03]  /*2bfc0*/  LDL.LU R10, [R1+0x10] ;  /* 0x00001000010a7983 */ /* 0x001ea60000300800 */
[----:B------:R-:W-:-:S05]  /*2bfd0*/  PRMT R13, R11, 0x7610, R13 ;  /* 0x000076100b0d7816 */ /* 0x000fca000000000d */
[----:B------:R0:W-:Y:S04]  /*2bfe0*/  @P0 STG.E.U16 desc[UR36][R6.64+0x202], R13 ;  /* 0x0002020d06000986 */ /* 0x0001e8000c101524 */
[----:B0-----:R-:W3:Y:S01]  /*2bff0*/  LDL.LU R13, [R1+0x1c] ;  /* 0x00001c00010d7983 */ /* 0x001ee20000300800 */
[----:B----4-:R-:W-:-:S05]  /*2c000*/  FMUL R12, R12, R2 ;  /* 0x000000020c0c7220 */ /* 0x010fca0000400000 */
[----:B------:R-:W-:-:S04]  /*2c010*/  F2FP.BF16.F32.PACK_AB R11, RZ, R12 ;  /* 0x0000000cff0b723e */ /* 0x000fc800000010ff */
[----:B------:R-:W-:Y:S02]  /*2c020*/  PRMT R12, R11, 0x7610, R12 ;  /* 0x000076100b0c7816 */ /* 0x000fe4000000000c */
[----:B------:R-:W4:Y:S01]  /*2c030*/  LDL.LU R11, [R1+0x18] ;  /* 0x00001800010b7983 */ /* 0x000f220000300800 */
[C---:B------:R-:W-:Y:S02]  /*2c040*/  ISETP.GT.AND P5, PT, R3.reuse, 0x108, PT ;  /* 0x000001080300780c */ /* 0x040fe40003fa4270 */
[----:B------:R-:W-:Y:S02]  /*2c050*/  ISETP.GT.AND P4, PT, R3, 0x109, PT ;  /* 0x000001090300780c */ /* 0x000fe40003f84270 */
[C---:B------:R-:W-:Y:S02]  /*2c060*/  ISETP.GT.AND P2, PT, R0.reuse, RZ, P5 ;  /* 0x000000ff0000720c */ /* 0x040fe40002f44270 */
[----:B------:R-:W-:Y:S01]  /*2c070*/  ISETP.GT.AND P1, PT, R0, RZ, P4 ;  /* 0x000000ff0000720c */ /* 0x000fe20002724270 */
[----:B--2---:R-:W-:-:S05]  /*2c080*/  FMUL R10, R10, R2 ;  /* 0x000000020a0a7220 */ /* 0x004fca0000400000 */
[----:B------:R-:W-:-:S05]  /*2c090*/  F2FP.BF16.F32.PACK_AB R10, RZ, R10 ;  /* 0x0000000aff0a723e */ /* 0x000fca00000010ff */
[----:B------:R0:W-:Y:S04]  /*2c0a0*/  @P2 STG.E.U16 desc[UR36][R4.64+0x210], R10 ;  /* 0x0002100a04002986 */ /* 0x0001e8000c101524 */
[----:B------:R1:W-:Y:S01]  /*2c0b0*/  @P1 STG.E.U16 desc[UR36][R4.64+0x212], R12 ;  /* 0x0002120c04001986 */ /* 0x0003e2000c101524 */
[----:B0-----:R-:W-:Y:S02]  /*2c0c0*/  IMAD.U32 R10, RZ, RZ, UR5 ;  /* 0x00000005ff0a7e24 */ /* 0x001fe4000f8e00ff */
[----:B-1----:R-:W-:-:S03]  /*2c0d0*/  IMAD.U32 R12, RZ, RZ, UR4 ;  /* 0x00000004ff0c7e24 */ /* 0x002fc6000f8e00ff */
[----:B------:R-:W-:Y:S01]  /*2c0e0*/  IADD3 R10, P1, P2, R10, UR11, R4 ;  /* 0x0000000b0a0a7c10 */ /* 0x000fe2000fa3e004 */
[----:B----4-:R-:W-:-:S05]  /*2c0f0*/  FMUL R11, R11, R2 ;  /* 0x000000020b0b7220 */ /* 0x010fca0000400000 */
[----:B------:R-:W-:-:S04]  /*2c100*/  F2FP.BF16.F32.PACK_AB R11, RZ, R11 ;  /* 0x0000000bff0b723e */ /* 0x000fc800000010ff */
[----:B------:R-:W-:Y:S02]  /*2c110*/  PRMT R14, R11, 0x7610, R14 ;  /* 0x000076100b0e7816 */ /* 0x000fe4000000000e */
[----:B------:R-:W-:Y:S02]  /*2c120*/  IADD3.X R11, R12, UR10, R5, P1, P2 ;  /* 0x0000000a0c0b7c10 */ /* 0x000fe40008fe4405 */
[----:B------:R-:W2:Y:S01]  /*2c130*/  LDL.LU R12, [R1+0x20] ;  /* 0x00002000010c7983 */ /* 0x000ea20000300800 */
[C---:B------:R-:W-:Y:S02]  /*2c140*/  ISETP.GT.AND P0, PT, R0.reuse, 0x8, P5 ;  /* 0x000000080000780c */ /* 0x040fe40002f04270 */
[----:B------:R-:W-:Y:S02]  /*2c150*/  ISETP.GT.AND P3, PT, R3, 0x110, PT ;  /* 0x000001100300780c */ /* 0x000fe40003f64270 */
[----:B------:R-:W-:Y:S01]  /*2c160*/  ISETP.GT.AND P1, PT, R0, 0x8, P4 ;  /* 0x000000080000780c */ /* 0x000fe20002724270 */
[----:B---3--:R-:W-:-:S08]  /*2c170*/  FMUL R13, R13, R2 ;  /* 0x000000020d0d7220 */ /* 0x008fd00000400000 */
[----:B------:R-:W-:Y:S01]  /*2c180*/  @P0 STG.E.U16 desc[UR36][R6.64+0x210], R14 ;  /* 0x0002100e06000986 */ /* 0x000fe2000c101524 */
[----:B------:R-:W-:Y:S02]  /*2c190*/  ISETP.GT.AND P0, PT, R0, RZ, P3 ;  /* 0x000000ff0000720c */ /* 0x000fe40001f04270 */
[----:B------:R-:W-:-:S05]  /*2c1a0*/  F2FP.BF16.F32.PACK_AB R13, RZ, R13 ;  /* 0x0000000dff0d723e */ /* 0x000fca00000010ff */
[----:B------:R-:W-:Y:S01]  /*2c1b0*/  @P1 STG.E.U16 desc[UR36][R6.64+0x212], R13 ;  /* 0x0002120d06001986 */ /* 0x000fe2000c101524 */
[----:B--2---:R-:W-:-:S05]  /*2c1c0*/  FMUL R12, R12, R2 ;  /* 0x000000020c0c7220 */ /* 0x004fca0000400000 */
[----:B------:R-:W-:-:S05]  /*2c1d0*/  F2FP.BF16.F32.PACK_AB R12, RZ, R12 ;  /* 0x0000000cff0c723e */ /* 0x000fca00000010ff */
[----:B------:R0:W-:Y:S04]  /*2c1e0*/  @P0 STG.E.U16 desc[UR36][R4.64+0x220], R12 ;  /* 0x0002200c04000986 */ /* 0x0001e8000c101524 */
[----:B0-----:R-:W2:Y:S02]  /*2c1f0*/  LDL.LU R12, [R1+0x24] ;  /* 0x00002400010c7983 */ /* 0x001ea40000300800 */
[----:B--2---:R-:W-:-:S05]  /*2c200*/  FMUL R12, R12, R2 ;  /* 0x000000020c0c7220 */ /* 0x004fca0000400000 */
[----:B------:R-:W-:-:S04]  /*2c210*/  F2FP.BF16.F32.PACK_AB R12, RZ, R12 ;  /* 0x0000000cff0c723e */ /* 0x000fc800000010ff */
[----:B------:R-:W-:Y:S02]  /*2c220*/  PRMT R13, R12, 0x7610, R13 ;  /* 0x000076100c0d7816 */ /* 0x000fe4000000000d */
[----:B------:R-:W2:Y:S01]  /*2c230*/  LDL.LU R12, [R1+0x28] ;  /* 0x00002800010c7983 */ /* 0x000ea20000300800 */
[----:B------:R-:W-:-:S04]  /*2c240*/  ISETP.GT.AND P2, PT, R3, 0x111, PT ;  /* 0x000001110300780c */ /* 0x000fc80003f44270 */
[----:B------:R-:W-:-:S13]  /*2c250*/  ISETP.GT.AND P0, PT, R0, RZ, P2 ;  /* 0x000000ff0000720c */ /* 0x000fda0001704270 */
[----:B------:R0:W-:Y:S01]  /*2c260*/  @P0 STG.E.U16 desc[UR36][R4.64+0x222], R13 ;  /* 0x0002220d04000986 */ /* 0x0001e2000c101524 */
[----:B------:R-:W-:Y:S01]  /*2c270*/  ISETP.GT.AND P0, PT, R0, 0x8, P3 ;  /* 0x000000080000780c */ /* 0x000fe20001f04270 */
[----:B--2---:R-:W-:-:S05]  /*2c280*/  FMUL R12, R12, R2 ;  /* 0x000000020c0c7220 */ /* 0x004fca0000400000 */
[----:B------:R-:W-:-:S04]  /*2c290*/  F2FP.BF16.F32.PACK_AB R12, RZ, R12 ;  /* 0x0000000cff0c723e */ /* 0x000fc800000010ff */
[----:B0-----:R-:W-:Y:S02]  /*2c2a0*/  PRMT R13, R12, 0x7610, R13 ;  /* 0x000076100c0d7816 */ /* 0x001fe4000000000d */
[----:B------:R-:W2:Y:S04]  /*2c2b0*/  LDL.LU R12, [R1+0x2c] ;  /* 0x00002c00010c7983 */ /* 0x000ea80000300800 */
[----:B------:R0:W-:Y:S04]  /*2c2c0*/  @P0 STG.E.U16 desc[UR36][R6.64+0x220], R13 ;  /* 0x0002200d06000986 */ /* 0x0001e8000c101524 */
[----:B0-----:R-:W3:Y:S01]  /*2c2d0*/  LDL.LU R13, [R1+0x30] ;  /* 0x00003000010d7983 */ /* 0x001ee20000300800 */
[----:B------:R-:W-:-:S02]  /*2c2e0*/  ISETP.GT.AND P0, PT, R0, 0x8, P2 ;  /* 0x000000080000780c */ /* 0x000fc40001704270 */
[----:B------:R-:W-:Y:S01]  /*2c2f0*/  ISETP.GT.AND P2, PT, R3, 0x118, PT ;  /* 0x000001180300780c */ /* 0x000fe20003f44270 */
[----:B--2---:R-:W-:-:S05]  /*2c300*/  FMUL R12, R12, R2 ;  /* 0x000000020c0c7220 */ /* 0x004fca0000400000 */
[----:B------:R-:W-:-:S04]  /*2c310*/  F2FP.BF16.F32.PACK_AB R12, RZ, R12 ;  /* 0x0000000cff0c723e */ /* 0x000fc800000010ff */
[----:B------:R-:W-:-:S05]  /*2c320*/  PRMT R14, R12, 0x7610, R14 ;  /* 0x000076100c0e7816 */ /* 0x000fca000000000e */
[----:B------:R-:W-:Y:S01]  /*2c330*/  @P0 STG.E.U16 desc[UR36][R6.64+0x222], R14 ;  /* 0x0002220e06000986 */ /* 0x000fe2000c101524 */
[----:B------:R-:W-:Y:S01]  /*2c340*/  ISETP.GT.AND P0, PT, R0, RZ, P2 ;  /* 0x000000ff0000720c */ /* 0x000fe20001704270 */
[----:B---3--:R-:W-:-:S05]  /*2c350*/  FMUL R13, R13, R2 ;  /* 0x000000020d0d7220 */ /* 0x008fca0000400000 */
[----:B------:R-:W-:Y:S02]  /*2c360*/  F2FP.BF16.F32.PACK_AB R12, RZ, R13 ;  /* 0x0000000dff0c723e */ /* 0x000fe400000010ff */
[----:B------:R-:W2:Y:S05]  /*2c370*/  LDL.LU R13, [R1+0x98] ;  /* 0x00009800010d7983 */ /* 0x000eaa0000300800 */
[----:B------:R0:W-:Y:S04]  /*2c380*/  @P0 STG.E.U16 desc[UR36][R4.64+0x230], R12 ;  /* 0x0002300c04000986 */ /* 0x0001e8000c101524 */
[----:B0-----:R-:W3:Y:S01]  /*2c390*/  LDL.LU R12, [R1+0x34] ;  /* 0x00003400010c7983 */ /* 0x001ee20000300800 */
[----:B------:R-:W-:-:S04]  /*2c3a0*/  ISETP.GT.AND P1, PT, R3, 0x119, PT ;  /* 0x000001190300780c */ /* 0x000fc80003f24270 */
[----:B------:R-:W-:Y:S01]  /*2c3b0*/  ISETP.GT.AND P0, PT, R0, RZ, P1 ;  /* 0x000000ff0000720c */ /* 0x000fe20000f04270 */
[----:B---3--:R-:W-:-:S05]  /*2c3c0*/  FMUL R12, R12, R2 ;  /* 0x000000020c0c7220 */ /* 0x008fca0000400000 */
[----:B------:R-:W-:-:S07]  /*2c3d0*/  F2FP.BF16.F32.PACK_AB R12, RZ, R12 ;  /* 0x0000000cff0c723e */ /* 0x000fce00000010ff */
[----:B------:R0:W-:Y:S04]  /*2c3e0*/  @P0 STG.E.U16 desc[UR36][R4.64+0x232], R12 ;  /* 0x0002320c04000986 */ /* 0x0001e8000c101524 */
[----:B0-----:R-:W3:Y:S01]  /*2c3f0*/  LDL.LU R12, [R1+0x38] ;  /* 0x00003800010c7983 */ /* 0x001ee20000300800 */
[----:B------:R-:W-:Y:S01]  /*2c400*/  ISETP.GT.AND P0, PT, R0, 0x8, P2 ;  /* 0x000000080000780c */ /* 0x000fe20001704270 */
        /* <DEDUP_REMOVED lines=127> */
[----:B--2---:R-:W-:-:S05]  /*2cc00*/  FMUL R13, R13, R2 ;  /* 0x000000020d0d7220 */ /* 0x004fca0000400000 */
[----:B------:R-:W-:Y:S01]  /*2cc10*/  F2FP.BF16.F32.PACK_AB R13, RZ, R13 ;  /* 0x0000000dff0d723e */ /* 0x000fe200000010ff */
[----:B---3--:R-:W-:-:S05]  /*2cc20*/  FMUL R12, R12, R2 ;  /* 0x000000020c0c7220 */ /* 0x008fca0000400000 */
[----:B------:R-:W-:-:S05]  /*2cc30*/  F2FP.BF16.F32.PACK_AB R12, RZ, R12 ;  /* 0x0000000cff0c723e */ /* 0x000fca00000010ff */
[----:B------:R0:W-:Y:S02]  /*2cc40*/  @P0 STG.E.U16 desc[UR36][R4.64+0x292], R12 ;  /* 0x0002920c04000986 */ /* 0x0001e4000c101524 */
[----:B0-----:R-:W-:Y:S02]  /*2cc50*/  PRMT R12, R13, 0x7610, R12 ;  /* 0x000076100d0c7816 */ /* 0x001fe4000000000c */
[----:B------:R-:W2:Y:S01]  /*2cc60*/  LDL.LU R13, [R1+0x9c] ;  /* 0x00009c00010d7983 */ /* 0x000ea20000300800 */
[----:B------:R-:W-:-:S13]  /*2cc70*/  ISETP.GT.AND P0, PT, R0, 0x8, P2 ;  /* 0x000000080000780c */ /* 0x000fda0001704270 */
[----:B------:R0:W-:Y:S01]  /*2cc80*/  @P0 STG.E.U16 desc[UR36][R6.64+0x290], R12 ;  /* 0x0002900c06000986 */ /* 0x0001e2000c101524 */
[----:B--2---:R-:W-:-:S05]  /*2cc90*/  FMUL R13, R13, R2 ;  /* 0x000000020d0d7220 */ /* 0x004fca0000400000 */
[----:B------:R-:W-:-:S04]  /*2cca0*/  F2FP.BF16.F32.PACK_AB R13, RZ, R13 ;  /* 0x0000000dff0d723e */ /* 0x000fc800000010ff */
[----:B0-----:R-:W-:Y:S02]  /*2ccb0*/  PRMT R12, R13, 0x7610, R12 ;  /* 0x000076100d0c7816 */ /* 0x001fe4000000000c */
[----:B------:R-:W2:Y:S01]  /*2ccc0*/  LDL.LU R13, [R1+0xa0] ;  /* 0x0000a000010d7983 */ /* 0x000ea20000300800 */
[----:B------:R-:W-:Y:S02]  /*2ccd0*/  ISETP.GT.AND P0, PT, R0, 0x8, P1 ;  /* 0x000000080000780c */ /* 0x000fe40000f04270 */
[----:B------:R-:W-:-:S11]  /*2cce0*/  ISETP.GT.AND P2, PT, R3, 0x150, PT ;  /* 0x000001500300780c */ /* 0x000fd60003f44270 */
[----:B------:R0:W-:Y:S01]  /*2ccf0*/  @P0 STG.E.U16 desc[UR36][R6.64+0x292], R12 ;  /* 0x0002920c06000986 */ /* 0x0001e2000c101524 */
[----:B------:R-:W-:Y:S02]  /*2cd00*/  ISETP.GT.AND P0, PT, R0, RZ, P2 ;  /* 0x000000ff0000720c */ /* 0x000fe40001704270 */
[----:B------:R-:W-:Y:S01]  /*2cd10*/  ISETP.GT.AND P1, PT, R3, 0x151, PT ;  /* 0x000001510300780c */ /* 0x000fe20003f24270 */
[----:B0-----:R-:W-:-:S05]  /*2cd20*/  FMUL R12, R22, R2 ;  /* 0x00000002160c7220 */ /* 0x001fca0000400000 */
[----:B------:R-:W-:-:S04]  /*2cd30*/  F2FP.BF16.F32.PACK_AB R12, RZ, R12 ;  /* 0x0000000cff0c723e */ /* 0x000fc800000010ff */
[----:B------:R-:W-:Y:S01]  /*2cd40*/  PRMT R15, R12, 0x7610, R15 ;  /* 0x000076100c0f7816 */ /* 0x000fe2000000000f */
[----:B------:R-:W-:-:S05]  /*2cd50*/  FMUL R12, R23, R2 ;  /* 0x00000002170c7220 */ /* 0x000fca0000400000 */
[----:B------:R-:W-:Y:S01]  /*2cd60*/  F2FP.BF16.F32.PACK_AB R12, RZ, R12 ;  /* 0x0000000cff0c723e */ /* 0x000fe200000010ff */
[----:B--2---:R-:W-:-:S05]  /*2cd70*/  FMUL R13, R13, R2 ;  /* 0x000000020d0d7220 */ /* 0x004fca0000400000 */
[----:B------:R-:W-:-:S04]  /*2cd80*/  F2FP.BF16.F32.PACK_AB R13, RZ, R13 ;  /* 0x0000000dff0d723e */ /* 0x000fc800000010ff */
[----:B------:R-:W-:Y:S01]  /*2cd90*/  PRMT R14, R13, 0x7610, R14 ;  /* 0x000076100d0e7816 */ /* 0x000fe2000000000e */
[----:B------:R-:W-:-:S04]  /*2cda0*/  FMUL R13, R154, R2 ;  /* 0x000000029a0d7220 */ /* 0x000fc80000400000 */
[----:B------:R0:W-:Y:S01]  /*2cdb0*/  @P0 STG.E.U16 desc[UR36][R4.64+0x2a0], R14 ;  /* 0x0002a00e04000986 */ /* 0x0001e2000c101524 */
[----:B------:R-:W-:Y:S02]  /*2cdc0*/  ISETP.GT.AND P0, PT, R0, RZ, P1 ;  /* 0x000000ff0000720c */ /* 0x000fe40000f04270 */
[----:B------:R-:W-:-:S11]  /*2cdd0*/  F2FP.BF16.F32.PACK_AB R13, RZ, R13 ;  /* 0x0000000dff0d723e */ /* 0x000fd600000010ff */
[----:B------:R1:W-:Y:S01]  /*2cde0*/  @P0 STG.E.U16 desc[UR36][R4.64+0x2a2], R13 ;  /* 0x0002a20d04000986 */ /* 0x0003e2000c101524 */
[----:B------:R-:W-:Y:S02]  /*2cdf0*/  ISETP.GT.AND P0, PT, R0, 0x8, P2 ;  /* 0x000000080000780c */ /* 0x000fe40001704270 */
[----:B0-----:R-:W-:-:S11]  /*2ce00*/  PRMT R14, R12, 0x7610, R14 ;  /* 0x000076100c0e7816 */ /* 0x001fd6000000000e */
[----:B------:R0:W-:Y:S01]  /*2ce10*/  @P0 STG.E.U16 desc[UR36][R6.64+0x2a0], R15 ;  /* 0x0002a00f06000986 */ /* 0x0001e2000c101524 */
[----:B------:R-:W-:Y:S02]  /*2ce20*/  ISETP.GT.AND P0, PT, R0, 0x8, P1 ;  /* 0x000000080000780c */ /* 0x000fe40000f04270 */
[----:B------:R-:W-:Y:S01]  /*2ce30*/  ISETP.GT.AND P2, PT, R3, 0x158, PT ;  /* 0x000001580300780c */ /* 0x000fe20003f44270 */
[----:B------:R-:W-:-:S05]  /*2ce40*/  FMUL R12, R152, R2 ;  /* 0x00000002980c7220 */ /* 0x000fca0000400000 */
[----:B------:R-:W-:-:S05]  /*2ce50*/  F2FP.BF16.F32.PACK_AB R12, RZ, R12 ;  /* 0x0000000cff0c723e */ /* 0x000fca00000010ff */
[----:B------:R2:W-:Y:S01]  /*2ce60*/  @P0 STG.E.U16 desc[UR36][R6.64+0x2a2], R14 ;  /* 0x0002a20e06000986 */ /* 0x0005e2000c101524 */
[----:B------:R-:W-:Y:S02]  /*2ce70*/  ISETP.GT.AND P0, PT, R0, RZ, P2 ;  /* 0x000000ff0000720c */ /* 0x000fe40001704270 */
[----:B-1----:R-:W-:Y:S02]  /*2ce80*/  PRMT R13, R12, 0x7610, R13 ;  /* 0x000076100c0d7816 */ /* 0x002fe4000000000d */
[----:B------:R-:W-:Y:S01]  /*2ce90*/  ISETP.GT.AND P1, PT, R3, 0x159, PT ;  /* 0x000001590300780c */ /* 0x000fe20003f24270 */
[----:B------:R-:W-:-:S08]  /*2cea0*/  FMUL R12, R153, R2 ;  /* 0x00000002990c7220 */ /* 0x000fd00000400000 */
[----:B------:R1:W-:Y:S01]  /*2ceb0*/  @P0 STG.E.U16 desc[UR36][R4.64+0x2b0], R13 ;  /* 0x0002b00d04000986 */ /* 0x0003e2000c101524 */
[----:B------:R-:W-:Y:S02]  /*2cec0*/  ISETP.GT.AND P0, PT, R0, RZ, P1 ;  /* 0x000000ff0000720c */ /* 0x000fe40000f04270 */
[----:B------:R-:W-:-:S04]  /*2ced0*/  F2FP.BF16.F32.PACK_AB R12, RZ, R12 ;  /* 0x0000000cff0c723e */ /* 0x000fc800000010ff */
[----:B0-----:R-:W-:Y:S01]  /*2cee0*/  PRMT R15, R12, 0x7610, R15 ;  /* 0x000076100c0f7816 */ /* 0x001fe2000000000f */
[----:B------:R-:W-:-:S06]  /*2cef0*/  FMUL R12, R20, R2 ;  /* 0x00000002140c7220 */ /* 0x000fcc0000400000 */
[----:B------:R0:W-:Y:S01]  /*2cf00*/  @P0 STG.E.U16 desc[UR36][R4.64+0x2b2], R15 ;  /* 0x0002b20f04000986 */ /* 0x0001e2000c101524 */
[----:B------:R-:W-:Y:S02]  /*2cf10*/  ISETP.GT.AND P0, PT, R0, 0x8, P2 ;  /* 0x000000080000780c */ /* 0x000fe40001704270 */
[----:B------:R-:W-:-:S04]  /*2cf20*/  F2FP.BF16.F32.PACK_AB R12, RZ, R12 ;  /* 0x0000000cff0c723e */ /* 0x000fc800000010ff */
[----:B--2---:R-:W-:Y:S01]  /*2cf30*/  PRMT R14, R12, 0x7610, R14 ;  /* 0x000076100c0e7816 */ /* 0x004fe2000000000e */
[----:B------:R-:W-:-:S06]  /*2cf40*/  FMUL R12, R21, R2 ;  /* 0x00000002150c7220 */ /* 0x000fcc0000400000 */
[----:B------:R2:W-:Y:S01]  /*2cf50*/  @P0 STG.E.U16 desc[UR36][R6.64+0x2b0], R14 ;  /* 0x0002b00e06000986 */ /* 0x0005e2000c101524 */
[----:B------:R-:W-:Y:S02]  /*2cf60*/  ISETP.GT.AND P0, PT, R0, 0x8, P1 ;  /* 0x000000080000780c */ /* 0x000fe40000f04270 */
[----:B------:R-:W-:Y:S02]  /*2cf70*/  F2FP.BF16.F32.PACK_AB R12, RZ, R12 ;  /* 0x0000000cff0c723e */ /* 0x000fe400000010ff */
[----:B------:R-:W-:Y:S02]  /*2cf80*/  ISETP.GT.AND P2, PT, R3, 0x160, PT ;  /* 0x000001600300780c */ /* 0x000fe40003f44270 */
[----:B-1----:R-:W-:Y:S01]  /*2cf90*/  PRMT R13, R12, 0x7610, R13 ;  /* 0x000076100c0d7816 */ /* 0x002fe2000000000d */
[----:B------:R-:W-:-:S06]  /*2cfa0*/  FMUL R12, R235, R2 ;  /* 0x00000002eb0c7220 */ /* 0x000fcc0000400000 */
[----:B------:R1:W-:Y:S01]  /*2cfb0*/  @P0 STG.E.U16 desc[UR36][R6.64+0x2b2], R13 ;  /* 0x0002b20d06000986 */ /* 0x0003e2000c101524 */
[----:B------:R-:W-:Y:S02]  /*2cfc0*/  ISETP.GT.AND P0, PT, R0, RZ, P2 ;  /* 0x000000ff0000720c */ /* 0x000fe40001704270 */
[----:B------:R-:W-:Y:S02]  /*2cfd0*/  F2FP.BF16.F32.PACK_AB R12, RZ, R12 ;  /* 0x0000000cff0c723e */ /* 0x000fe400000010ff */
[----:B------:R-:W-:Y:S02]  /*2cfe0*/  ISETP.GT.AND P1, PT, R3, 0x161, PT ;  /* 0x000001610300780c */ /* 0x000fe40003f24270 */
[----:B0-----:R-:W-:Y:S01]  /*2cff0*/  PRMT R15, R12, 0x7610, R15 ;  /* 0x000076100c0f7816 */ /* 0x001fe2000000000f */
[----:B------:R-:W-:-:S06]  /*2d000*/  FMUL R12, R234, R2 ;  /* 0x00000002ea0c7220 */ /* 0x000fcc0000400000 */
[----:B------:R0:W-:Y:S01]  /*2d010*/  @P0 STG.E.U16 desc[UR36][R4.64+0x2c0], R15 ;  /* 0x0002c00f04000986 */ /* 0x0001e2000c101524 */
[----:B------:R-:W-:Y:S02]  /*2d020*/  ISETP.GT.AND P0, PT, R0, RZ, P1 ;  /* 0x000000ff0000720c */ /* 0x000fe40000f04270 */
[----:B------:R-:W-:-:S04]  /*2d030*/  F2FP.BF16.F32.PACK_AB R12, RZ, R12 ;  /* 0x0000000cff0c723e */ /* 0x000fc800000010ff */
[----:B--2---:R-:W-:Y:S01]  /*2d040*/  PRMT R14, R12, 0x7610, R14 ;  /* 0x000076100c0e7816 */ /* 0x004fe2000000000e */
[----:B------:R-:W-:-:S06]  /*2d050*/  FMUL R12, R233, R2 ;  /* 0x00000002e90c7220 */ /* 0x000fcc0000400000 */
[----:B------:R2:W-:Y:S01]  /*2d060*/  @P0 STG.E.U16 desc[UR36][R4.64+0x2c2], R14 ;  /* 0x0002c20e04000986 */ /* 0x0005e2000c101524 */
[----:B------:R-:W-:Y:S02]  /*2d070*/  ISETP.GT.AND P0, PT, R0, 0x8, P2 ;  /* 0x000000080000780c */ /* 0x000fe40001704270 */
[----:B------:R-:W-:-:S04]  /*2d080*/  F2FP.BF16.F32.PACK_AB R12, RZ, R12 ;  /* 0x0000000cff0c723e */ /* 0x000fc800000010ff */
[----:B-1----:R-:W-:Y:S01]  /*2d090*/  PRMT R13, R12, 0x7610, R13 ;  /* 0x000076100c0d7816 */ /* 0x002fe2000000000d */
[----:B------:R-:W-:-:S06]  /*2d0a0*/  FMUL R12, R232, R2 ;  /* 0x00000002e80c7220 */ /* 0x000fcc0000400000 */
[----:B------:R1:W-:Y:S01]  /*2d0b0*/  @P0 STG.E.U16 desc[UR36][R6.64+0x2c0], R13 ;  /* 0x0002c00d06000986 */ /* 0x0003e2000c101524 */
[----:B------:R-:W-:Y:S02]  /*2d0c0*/  ISETP.GT.AND P0, PT, R0, 0x8, P1 ;  /* 0x000000080000780c */ /* 0x000fe40000f04270 */
[----:B------:R-:W-:Y:S02]  /*2d0d0*/  F2FP.BF16.F32.PACK_AB R12, RZ, R12 ;  /* 0x0000000cff0c723e */ /* 0x000fe400000010ff */
[----:B------:R-:W-:Y:S02]  /*2d0e0*/  ISETP.GT.AND P2, PT, R3, 0x168, PT ;  /* 0x000001680300780c */ /* 0x000fe40003f44270 */
[----:B0-----:R-:W-:Y:S01]  /*2d0f0*/  PRMT R15, R12, 0x7610, R15 ;  /* 0x000076100c0f7816 */ /* 0x001fe2000000000f */
[----:B------:R-:W-:-:S06]  /*2d100*/  FMUL R12, R231, R2 ;  /* 0x00000002e70c7220 */ /* 0x000fcc0000400000 */
[----:B------:R0:W-:Y:S01]  /*2d110*/  @P0 STG.E.U16 desc[UR36][R6.64+0x2c2], R15 ;  /* 0x0002c20f06000986 */ /* 0x0001e2000c101524 */
[----:B------:R-:W-:Y:S02]  /*2d120*/  ISETP.GT.AND P0, PT, R0, RZ, P2 ;  /* 0x000000ff0000720c */ /* 0x000fe40001704270 */
[----:B------:R-:W-:Y:S02]  /*2d130*/  F2FP.BF16.F32.PACK_AB R12, RZ, R12 ;  /* 0x0000000cff0c723e */ /* 0x000fe400000010ff */
[----:B------:R-:W-:Y:S02]  /*2d140*/  ISETP.GT.AND P1, PT, R3, 0x169, PT ;  /* 0x000001690300780c */ /* 0x000fe40003f24270 */
[----:B--2---:R-:W-:Y:S01]  /*2d150*/  PRMT R14, R12, 0x7610, R14 ;  /* 0x000076100c0e7816 */ /* 0x004fe2000000000e */
[----:B------:R-:W-:-:S06]  /*2d160*/  FMUL R12, R230, R2 ;  /* 0x00000002e60c7220 */ /* 0x000fcc0000400000 */
[----:B------:R2:W-:Y:S01]  /*2d170*/  @P0 STG.E.U16 desc[UR36][R4.64+0x2d0], R14 ;  /* 0x0002d00e04000986 */ /* 0x0005e2000c101524 */
[----:B------:R-:W-:Y:S02]  /*2d180*/  ISETP.GT.AND P0, PT, R0, RZ, P1 ;  /* 0x000000ff0000720c */ /* 0x000fe40000f04270 */
[----:B------:R-:W-:-:S04]  /*2d190*/  F2FP.BF16.F32.PACK_AB R12, RZ, R12 ;  /* 0x0000000cff0c723e */ /* 0x000fc800000010ff */
[----:B-1----:R-:W-:Y:S01]  /*2d1a0*/  PRMT R13, R12, 0x7610, R13 ;  /* 0x000076100c0d7816 */ /* 0x002fe2000000000d */
[----:B------:R-:W-:-:S06]  /*2d1b0*/  FMUL R12, R229, R2 ;  /* 0x00000002e50c7220 */ /* 0x000fcc0000400000 */
[----:B------:R1:W-:Y:S01]  /*2d1c0*/  @P0 STG.E.U16 desc[UR36][R4.64+0x2d2], R13 ;  /* 0x0002d20d04000986 */ /* 0x0003e2000c101524 */
[----:B------:R-:W-:Y:S02]  /*2d1d0*/  ISETP.GT.AND P0, PT, R0, 0x8, P2 ;  /* 0x000000080000780c */ /* 0x000fe40001704270 */
[----:B------:R-:W-:-:S04]  /*2d1e0*/  F2FP.BF16.F32.PACK_AB R12, RZ, R12 ;  /* 0x0000000cff0c723e */ /* 0x000fc800000010ff */
[----:B0-----:R-:W-:Y:S01]  /*2d1f0*/  PRMT R15, R12, 0x7610, R15 ;  /* 0x000076100c0f7816 */ /* 0x001fe2000000000f */
[----:B------:R-:W-:-:S06]  /*2d200*/  FMUL R12, R228, R2 ;  /* 0x00000002e40c7220 */ /* 0x000fcc0000400000 */
[----:B------:R0:W-:Y:S01]  /*2d210*/  @P0 STG.E.U16 desc[UR36][R6.64+0x2d0], R15 ;  /* 0x0002d00f06000986 */ /* 0x0001e2000c101524 */
[----:B------:R-:W-:Y:S02]  /*2d220*/  ISETP.GT.AND P0, PT, R0, 0x8, P1 ;  /* 0x000000080000780c */ /* 0x000fe40000f04270 */
[----:B------:R-:W-:Y:S02]  /*2d230*/  F2FP.BF16.F32.PACK_AB R12, RZ, R12 ;  /* 0x0000000cff0c723e */ /* 0x000fe400000010ff */
[----:B------:R-:W-:Y:S02]  /*2d240*/  ISETP.GT.AND P2, PT, R3, 0x170, PT ;  /* 0x000001700300780c */ /* 0x000fe40003f44270 */
[----:B--2---:R-:W-:Y:S01]  /*2d250*/  PRMT R14, R12, 0x7610, R14 ;  /* 0x000076100c0e7816 */ /* 0x004fe2000000000e */
[----:B------:R-:W-:-:S06]  /*2d260*/  FMUL R12, R227, R2 ;  /* 0x00000002e30c7220 */ /* 0x000fcc0000400000 */
[----:B------:R2:W-:Y:S01]  /*2d270*/  @P0 STG.E.U16 desc[UR36][R6.64+0x2d2], R14 ;  /* 0x0002d20e06000986 */ /* 0x0005e2000c101524 */
[----:B------:R-:W-:Y:S02]  /*2d280*/  ISETP.GT.AND P0, PT, R0, RZ, P2 ;  /* 0x000000ff0000720c */ /* 0x000fe40001704270 */
[----:B------:R-:W-:Y:S02]  /*2d290*/  F2FP.BF16.F32.PACK_AB R12, RZ, R12 ;  /* 0x0000000cff0c723e */ /* 0x000fe400000010ff */
[----:B------:R-:W-:Y:S02]  /*2d2a0*/  ISETP.GT.AND P1, PT, R3, 0x171, PT ;  /* 0x000001710300780c */ /* 0x000fe40003f24270 */
[----:B-1----:R-:W-:Y:S01]  /*2d2b0*/  PRMT R13, R12, 0x7610, R13 ;  /* 0x000076100c0d7816 */ /* 0x002fe2000000000d */
[----:B------:R-:W-:-:S06]  /*2d2c0*/  FMUL R12, R226, R2 ;  /* 0x00000002e20c7220 */ /* 0x000fcc0000400000 */
        /* <DEDUP_REMOVED lines=346> */
[----:B------:R-:W-:-:S04]  /*2e870*/  ISETP.GT.AND P0, PT, R3, 0x1f0, PT ;  /* 0x000001f00300780c */ /* 0x000fc80003f04270 */
        /* <DEDUP_REMOVED lines=26> */
[----:B------:R-:W-:Y:S01]  /*2ea20*/  @P1 STG.E.U16 desc[UR36][R4.64+0x3f0], R14 ;  /* 0x0003f00e04001986 */ /* 0x000fe2000c101524 */
[----:B------:R-:W-:-:S04]  /*2ea30*/  ISETP.GT.AND P1, PT, R3, 0x1f9, PT ;  /* 0x000001f90300780c */ /* 0x000fc80003f24270 */
[----:B------:R-:W-:Y:S02]  /*2ea40*/  ISETP.GT.AND P6, PT, R0, RZ, P1 ;  /* 0x000000ff0000720c */ /* 0x000fe40000fc4270 */
[----:B------:R-:W-:-:S04]  /*2ea50*/  F2FP.BF16.F32.PACK_AB R12, RZ, R12 ;  /* 0x0000000cff0c723e */ /* 0x000fc800000010ff */
[----:B-1----:R-:W-:Y:S01]  /*2ea60*/  PRMT R13, R12, 0x7610, R13 ;  /* 0x000076100c0d7816 */ /* 0x002fe2000000000d */
[----:B------:R-:W-:-:S06]  /*2ea70*/  FMUL R12, R156, R2 ;  /* 0x000000029c0c7220 */ /* 0x000fcc0000400000 */
[----:B------:R1:W-:Y:S01]  /*2ea80*/  @P6 STG.E.U16 desc[UR36][R4.64+0x3f2], R13 ;  /* 0x0003f20d04006986 */ /* 0x0003e2000c101524 */
[----:B------:R-:W-:Y:S02]  /*2ea90*/  ISETP.GT.AND P6, PT, R0, 0x8, P2 ;  /* 0x000000080000780c */ /* 0x000fe400017c4270 */
[----:B------:R-:W-:-:S04]  /*2eaa0*/  F2FP.BF16.F32.PACK_AB R12, RZ, R12 ;  /* 0x0000000cff0c723e */ /* 0x000fc800000010ff */
[----:B0-----:R-:W-:-:S07]  /*2eab0*/  PRMT R15, R12, 0x7610, R15 ;  /* 0x000076100c0f7816 */ /* 0x001fce000000000f */
[----:B-1----:R-:W-:Y:S02]  /*2eac0*/  @P6 IMAD.MOV.U32 R4, RZ, RZ, R6 ;  /* 0x000000ffff046224 */ /* 0x002fe400078e0006 */
[----:B------:R-:W-:Y:S02]  /*2ead0*/  @P6 IMAD.MOV.U32 R5, RZ, RZ, R7 ;  /* 0x000000ffff056224 */ /* 0x000fe400078e0007 */
[----:B------:R-:W-:-:S03]  /*2eae0*/  FMUL R12, R155, R2 ;  /* 0x000000029b0c7220 */ /* 0x000fc60000400000 */
[----:B------:R0:W-:Y:S01]  /*2eaf0*/  @P6 STG.E.U16 desc[UR36][R4.64+0x3f0], R15 ;  /* 0x0003f00f04006986 */ /* 0x0001e2000c101524 */
[----:B------:R-:W-:Y:S02]  /*2eb00*/  ISETP.GT.AND P6, PT, R0, 0x8, P1 ;  /* 0x000000080000780c */ /* 0x000fe40000fc4270 */
[----:B------:R-:W-:Y:S01]  /*2eb10*/  F2FP.BF16.F32.PACK_AB R12, RZ, R12 ;  /* 0x0000000cff0c723e */ /* 0x000fe200000010ff */
[----:B------:R-:W-:-:S10]  /*2eb20*/  FMUL R24, R24, R2 ;  /* 0x0000000218187220 */ /* 0x000fd40000400000 */
[----:B------:R1:W-:Y:S01]  /*2eb30*/  @P6 STG.E.U16 desc[UR36][R6.64+0x3f2], R12 ;  /* 0x0003f20c06006986 */ /* 0x0003e2000c101524 */
[----:B------:R-:W-:-:S04]  /*2eb40*/  ISETP.GT.AND P6, PT, R3, 0x100, PT ;  /* 0x000001000300780c */ /* 0x000fc80003fc4270 */
[----:B------:R-:W-:Y:S02]  /*2eb50*/  ISETP.GT.AND P6, PT, R0, 0x80, P6 ;  /* 0x000000800000780c */ /* 0x000fe400037c4270 */
[----:B------:R-:W-:Y:S01]  /*2eb60*/  F2FP.BF16.F32.PACK_AB R24, RZ, R24 ;  /* 0x00000018ff18723e */ /* 0x000fe200000010ff */
[----:B------:R-:W-:-:S10]  /*2eb70*/  FMUL R25, R25, R2 ;  /* 0x0000000219197220 */ /* 0x000fd40000400000 */
[----:B------:R1:W-:Y:S01]  /*2eb80*/  @P6 STG.E.U16 desc[UR36][R8.64+0x200], R24 ;  /* 0x0002001808006986 */ /* 0x0003e2000c101524 */
[----:B------:R-:W-:-:S04]  /*2eb90*/  ISETP.GT.AND P6, PT, R3, 0x101, PT ;  /* 0x000001010300780c */ /* 0x000fc80003fc4270 */
[----:B------:R-:W-:Y:S02]  /*2eba0*/  ISETP.GT.AND P6, PT, R0, 0x80, P6 ;  /* 0x000000800000780c */ /* 0x000fe400037c4270 */
[----:B------:R-:W-:-:S11]  /*2ebb0*/  F2FP.BF16.F32.PACK_AB R25, RZ, R25 ;  /* 0x00000019ff19723e */ /* 0x000fd600000010ff */
[----:B------:R1:W-:Y:S01]  /*2ebc0*/  @P6 STG.E.U16 desc[UR36][R8.64+0x202], R25 ;  /* 0x0002021908006986 */ /* 0x0003e2000c101524 */
[----:B0-----:R-:W-:-:S04]  /*2ebd0*/  IADD3 R4, P6, R8, UR5, RZ ;  /* 0x0000000508047c10 */ /* 0x001fc8000ffde0ff */
[----:B------:R-:W-:Y:S02]  /*2ebe0*/  IADD3.X R5, R9, UR4, RZ, P6, !PT ;  /* 0x0000000409057c10 */ /* 0x000fe4000b7fe4ff */
[----:B------:R-:W-:Y:S01]  /*2ebf0*/  ISETP.GT.AND P6, PT, R3, 0x100, PT ;  /* 0x000001000300780c */ /* 0x000fe20003fc4270 */
[----:B------:R-:W-:-:S03]  /*2ec00*/  FMUL R26, R26, R2 ;  /* 0x000000021a1a7220 */ /* 0x000fc60000400000 */
        /* <DEDUP_REMOVED lines=569> */
[----:B------:R-:W-:Y:S02]  /*30fa0*/  ISETP.GT.AND P6, PT, R0, 0x80, P5 ;  /* 0x000000800000780c */ /* 0x000fe40002fc4270 */
[----:B------:R-:W-:Y:S01]  /*30fb0*/  F2FP.BF16.F32.PACK_AB R140, RZ, R140 ;  /* 0x0000008cff8c723e */ /* 0x000fe200000010ff */
[----:B------:R-:W-:-:S10]  /*30fc0*/  FMUL R141, R141, R2 ;  /* 0x000000028d8d7220 */ /* 0x000fd40000400000 */
[----:B------:R1:W-:Y:S01]  /*30fd0*/  @P6 STG.E.U16 desc[UR36][R8.64+0x3d0], R140 ;  /* 0x0003d08c08006986 */ /* 0x0003e2000c101524 */
[C---:B------:R-:W-:Y:S02]  /*30fe0*/  ISETP.GT.AND P6, PT, R0.reuse, 0x80, P3 ;  /* 0x000000800000780c */ /* 0x040fe40001fc4270 */
[----:B------:R-:W-:Y:S02]  /*30ff0*/  F2FP.BF16.F32.PACK_AB R141, RZ, R141 ;  /* 0x0000008dff8d723e */ /* 0x000fe400000010ff */
[C---:B------:R-:W-:Y:S02]  /*31000*/  ISETP.GT.AND P5, PT, R0.reuse, 0x88, P5 ;  /* 0x000000880000780c */ /* 0x040fe40002fa4270 */
[----:B------:R-:W-:Y:S01]  /*31010*/  ISETP.GT.AND P3, PT, R0, 0x88, P3 ;  /* 0x000000880000780c */ /* 0x000fe20001f64270 */
[-C--:B------:R-:W-:Y:S01]  /*31020*/  FMUL R142, R142, R2.reuse ;  /* 0x000000028e8e7220 */ /* 0x080fe20000400000 */
[-C--:B------:R-:W-:Y:S01]  /*31030*/  FMUL R143, R143, R2.reuse ;  /* 0x000000028f8f7220 */ /* 0x080fe20000400000 */
[----:B------:R-:W-:-:S04]  /*31040*/  FMUL R144, R144, R2 ;  /* 0x0000000290907220 */ /* 0x000fc80000400000 */
[----:B------:R1:W-:Y:S01]  /*31050*/  @P6 STG.E.U16 desc[UR36][R8.64+0x3d2], R141 ;  /* 0x0003d28d08006986 */ /* 0x0003e2000c101524 */
[C---:B------:R-:W-:Y:S02]  /*31060*/  ISETP.GT.AND P6, PT, R0.reuse, 0x80, P0 ;  /* 0x000000800000780c */ /* 0x040fe400007c4270 */
[----:B------:R-:W-:Y:S02]  /*31070*/  F2FP.BF16.F32.PACK_AB R142, RZ, R142 ;  /* 0x0000008eff8e723e */ /* 0x000fe400000010ff */
[----:B------:R-:W-:Y:S02]  /*31080*/  F2FP.BF16.F32.PACK_AB R143, RZ, R143 ;  /* 0x0000008fff8f723e */ /* 0x000fe400000010ff */
[----:B------:R-:W-:Y:S01]  /*31090*/  F2FP.BF16.F32.PACK_AB R144, RZ, R144 ;  /* 0x00000090ff90723e */ /* 0x000fe200000010ff */
[----:B------:R1:W-:Y:S01]  /*310a0*/  @P5 STG.E.U16 desc[UR36][R4.64+0x3d0], R142 ;  /* 0x0003d08e04005986 */ /* 0x0003e2000c101524 */
[C---:B------:R-:W-:Y:S02]  /*310b0*/  ISETP.GT.AND P5, PT, R0.reuse, 0x80, P4 ;  /* 0x000000800000780c */ /* 0x040fe400027a4270 */
[C---:B------:R-:W-:Y:S01]  /*310c0*/  ISETP.GT.AND P0, PT, R0.reuse, 0x88, P0 ;  /* 0x000000880000780c */ /* 0x040fe20000704270 */
[----:B------:R1:W-:Y:S01]  /*310d0*/  @P3 STG.E.U16 desc[UR36][R4.64+0x3d2], R143 ;  /* 0x0003d28f04003986 */ /* 0x0003e2000c101524 */
[C---:B------:R-:W-:Y:S01]  /*310e0*/  ISETP.GT.AND P4, PT, R0.reuse, 0x88, P4 ;  /* 0x000000880000780c */ /* 0x040fe20002784270 */
[-C--:B------:R-:W-:Y:S01]  /*310f0*/  FMUL R145, R145, R2.reuse ;  /* 0x0000000291917220 */ /* 0x080fe20000400000 */
[C---:B------:R-:W-:Y:S01]  /*31100*/  ISETP.GT.AND P3, PT, R0.reuse, 0x80, P1 ;  /* 0x000000800000780c */ /* 0x040fe20000f64270 */
[----:B------:R1:W-:Y:S01]  /*31110*/  @P6 STG.E.U16 desc[UR36][R8.64+0x3e0], R144 ;  /* 0x0003e09008006986 */ /* 0x0003e2000c101524 */
[----:B------:R-:W-:Y:S01]  /*31120*/  ISETP.GT.AND P6, PT, R0, 0x80, P2 ;  /* 0x000000800000780c */ /* 0x000fe200017c4270 */
[-C--:B------:R-:W-:Y:S01]  /*31130*/  FMUL R146, R146, R2.reuse ;  /* 0x0000000292927220 */ /* 0x080fe20000400000 */
[C---:B------:R-:W-:Y:S01]  /*31140*/  ISETP.GT.AND P2, PT, R0.reuse, 0x88, P2 ;  /* 0x000000880000780c */ /* 0x040fe20001744270 */
[-C--:B------:R-:W-:Y:S01]  /*31150*/  FMUL R147, R147, R2.reuse ;  /* 0x0000000293937220 */ /* 0x080fe20000400000 */
[----:B------:R-:W-:Y:S01]  /*31160*/  ISETP.GT.AND P1, PT, R0, 0x88, P1 ;  /* 0x000000880000780c */ /* 0x000fe20000f24270 */
[-C--:B------:R-:W-:Y:S01]  /*31170*/  FMUL R148, R148, R2.reuse ;  /* 0x0000000294947220 */ /* 0x080fe20000400000 */
[-C--:B------:R-:W-:Y:S01]  /*31180*/  FMUL R149, R149, R2.reuse ;  /* 0x0000000295957220 */ /* 0x080fe20000400000 */
[-C--:B------:R-:W-:Y:S01]  /*31190*/  FMUL R150, R150, R2.reuse ;  /* 0x0000000296967220 */ /* 0x080fe20000400000 */
[----:B------:R-:W-:Y:S01]  /*311a0*/  FMUL R151, R151, R2 ;  /* 0x0000000297977220 */ /* 0x000fe20000400000 */
[----:B------:R-:W-:-:S02]  /*311b0*/  F2FP.BF16.F32.PACK_AB R145, RZ, R145 ;  /* 0x00000091ff91723e */ /* 0x000fc400000010ff */
[----:B------:R-:W-:Y:S02]  /*311c0*/  F2FP.BF16.F32.PACK_AB R146, RZ, R146 ;  /* 0x00000092ff92723e */ /* 0x000fe400000010ff */
[----:B------:R-:W-:Y:S02]  /*311d0*/  F2FP.BF16.F32.PACK_AB R147, RZ, R147 ;  /* 0x00000093ff93723e */ /* 0x000fe400000010ff */
[----:B------:R-:W-:Y:S02]  /*311e0*/  F2FP.BF16.F32.PACK_AB R148, RZ, R148 ;  /* 0x00000094ff94723e */ /* 0x000fe400000010ff */
[----:B------:R-:W-:Y:S02]  /*311f0*/  F2FP.BF16.F32.PACK_AB R149, RZ, R149 ;  /* 0x00000095ff95723e */ /* 0x000fe400000010ff */
[----:B------:R-:W-:Y:S02]  /*31200*/  F2FP.BF16.F32.PACK_AB R150, RZ, R150 ;  /* 0x00000096ff96723e */ /* 0x000fe400000010ff */
[----:B------:R-:W-:Y:S01]  /*31210*/  F2FP.BF16.F32.PACK_AB R151, RZ, R151 ;  /* 0x00000097ff97723e */ /* 0x000fe200000010ff */
[----:B------:R1:W-:Y:S04]  /*31220*/  @P5 STG.E.U16 desc[UR36][R8.64+0x3e2], R145 ;  /* 0x0003e29108005986 */ /* 0x0003e8000c101524 */
[----:B------:R1:W-:Y:S04]  /*31230*/  @P0 STG.E.U16 desc[UR36][R4.64+0x3e0], R146 ;  /* 0x0003e09204000986 */ /* 0x0003e8000c101524 */
[----:B------:R1:W-:Y:S04]  /*31240*/  @P4 STG.E.U16 desc[UR36][R4.64+0x3e2], R147 ;  /* 0x0003e29304004986 */ /* 0x0003e8000c101524 */
[----:B------:R1:W-:Y:S04]  /*31250*/  @P6 STG.E.U16 desc[UR36][R8.64+0x3f0], R148 ;  /* 0x0003f09408006986 */ /* 0x0003e8000c101524 */
[----:B------:R1:W-:Y:S04]  /*31260*/  @P3 STG.E.U16 desc[UR36][R8.64+0x3f2], R149 ;  /* 0x0003f29508003986 */ /* 0x0003e8000c101524 */
[----:B------:R1:W-:Y:S04]  /*31270*/  @P2 STG.E.U16 desc[UR36][R4.64+0x3f0], R150 ;  /* 0x0003f09604002986 */ /* 0x0003e8000c101524 */
[----:B------:R1:W-:Y:S02]  /*31280*/  @P1 STG.E.U16 desc[UR36][R4.64+0x3f2], R151 ;  /* 0x0003f29704001986 */ /* 0x0003e4000c101524 */
.L_x_1052:
[----:B------:R-:W-:Y:S05]  /*31290*/  BSYNC B0 ;  /* 0x0000000000007941 */ /* 0x000fea0003800000 */
.L_x_32:
[----:B-1----:R-:W2:Y:S04]  /*312a0*/  LDL.LU R5, [R1+0x600] ;  /* 0x0006000001057983 */ /* 0x002ea80000300800 */
[----:B0-----:R-:W2:Y:S01]  /*312b0*/  LDL.LU R4, [R1+0x604] ;  /* 0x0006040001047983 */ /* 0x001ea20000300800 */
[----:B------:R-:W-:Y:S01]  /*312c0*/  ULDC UR4, c[0x0][0xc] ;  /* 0x0000030000047ab9 */ /* 0x000fe20000000800 */
[----:B------:R-:W-:Y:S01]  /*312d0*/  ULDC UR5, c[0x0][0x10] ;  /* 0x0000040000057ab9 */ /* 0x000fe20000000800 */
[----:B------:R-:W2:Y:S01]  /*312e0*/  LDC R3, c[0x0][0x14] ;  /* 0x00000500ff037b82 */ /* 0x000ea20000000800 */
[----:B------:R-:W-:Y:S01]  /*312f0*/  UIMAD.WIDE.U32 UR4, UR4, UR5, URZ ;  /* 0x00000005040472a5 */ /* 0x000fe2000f8e003f */
[----:B------:R-:W-:Y:S01]  /*31300*/  PRMT R0, RZ, 0x7610, R0 ;  /* 0x00007610ff007816 */ /* 0x000fe20000000000 */
[----:B------:R-:W-:Y:S01]  /*31310*/  UMOV UR42, 0xffffffff ;  /* 0xffffffff002a7882 */ /* 0x000fe20000000000 */
[----:B------:R-:W-:-:S03]  /*31320*/  UMOV UR43, 0xffffffff ;  /* 0xffffffff002b7882 */ /* 0x000fc60000000000 */
[----:B--2---:R-:W-:-:S04]  /*31330*/  IMAD.WIDE.U32 R4, R3, UR4, R4 ;  /* 0x0000000403047c25 */ /* 0x004fc8000f8e0004 */
[----:B------:R-:W-:Y:S01]  /*31340*/  IMAD R3, R3, UR5, RZ ;  /* 0x0000000503037c24 */ /* 0x000fe2000f8e02ff */
[----:B------:R-:W-:Y:S01]  /*31350*/  ULDC.64 UR4, c[0x0][0x650] ;  /* 0x0001940000047ab9 */ /* 0x000fe20000000a00 */
[----:B------:R-:W-:Y:S01]  /*31360*/  IMAD.MOV.U32 R7, RZ, RZ, R4 ;  /* 0x000000ffff077224 */ /* 0x000fe200078e0004 */
[----:B------:R-:W-:Y:S01]  /*31370*/  ISETP.GE.U32.AND P0, PT, R4, UR4, PT ;  /* 0x0000000404007c0c */ /* 0x000fe2000bf06070 */
[----:B------:R-:W-:-:S05]  /*31380*/  IMAD.IADD R6, R5, 0x1, R3 ;  /* 0x0000000105067824 */ /* 0x000fca00078e0203 */
[----:B------:R0:W-:Y:S01]  /*31390*/  STL [R1+0x600], R6 ;  /* 0x0006000601007387 */ /* 0x0001e20000100800 */
[----:B------:R-:W-:-:S03]  /*313a0*/  ISETP.GE.U32.AND.EX P0, PT, R6, UR5, PT, P0 ;  /* 0x0000000506007c0c */ /* 0x000fc6000bf06100 */
[----:B------:R0:W-:Y:S10]  /*313b0*/  STL [R1+0x604], R7 ;  /* 0x0006040701007387 */ /* 0x0001f40000100800 */
[----:B0-----:R-:W-:Y:S05]  /*313c0*/  @P0 BRA `(.L_x_1053) ;  /* 0x0000000400880947 */ /* 0x001fea0003800000 */
[----:B------:R-:W0:Y:S01]  /*313d0*/  S2UR UR6, SR_CTAID.X ;  /* 0x00000000000679c3 */ /* 0x000e220000002500 */
[----:B------:R-:W-:Y:S01]  /*313e0*/  ULDC.64 UR12, c[0x0][0x628] ;  /* 0x00018a00000c7ab9 */ /* 0x000fe20000000a00 */
[----:B------:R-:W-:Y:S01]  /*313f0*/  ULDC UR4, c[0x0][0x150] ;  /* 0x0000540000047ab9 */ /* 0x000fe20000000800 */
[----:B------:R-:W-:Y:S01]  /*31400*/  ISETP.NE.U32.AND P0, PT, RZ, UR12, PT ;  /* 0x0000000cff007c0c */ /* 0x000fe2000bf05070 */
[----:B------:R-:W-:Y:S01]  /*31410*/  ULDC UR15, c[0x0][0x630] ;  /* 0x00018c00000f7ab9 */ /* 0x000fe20000000800 */
[C---:B------:R-:W-:Y:S01]  /*31420*/  R2UR UR16, R7.reuse ;  /* 0x00000000071072ca */ /* 0x040fe200000e0000 */
[----:B------:R-:W-:Y:S01]  /*31430*/  ULDC UR19, c[0x0][0x154] ;  /* 0x0000550000137ab9 */ /* 0x000fe20000000800 */
[----:B------:R-:W-:Y:S01]  /*31440*/  ISETP.NE.AND.EX P0, PT, RZ, UR13, PT, P0 ;  /* 0x0000000dff007c0c */ /* 0x000fe2000bf05300 */
[----:B------:R-:W1:Y:S01]  /*31450*/  S2UR UR18, SR_CTAID.Y ;  /* 0x00000000001279c3 */ /* 0x000e620000002600 */
[----:B------:R-:W-:Y:S02]  /*31460*/  R2UR UR17, R6 ;  /* 0x00000000061172ca */ /* 0x000fe400000e0000 */
[----:B------:R-:W-:-:S02]  /*31470*/  R2UR UR10, R7 ;  /* 0x00000000070a72ca */ /* 0x000fc400000e0000 */
[----:B------:R-:W-:Y:S02]  /*31480*/  R2UR UR11, R6 ;  /* 0x00000000060b72ca */ /* 0x000fe400000e0000 */
[----:B0-----:R-:W-:-:S05]  /*31490*/  I2FP.F32.U32 R0, UR6 ;  /* 0x0000000600007c45 */ /* 0x001fca0008201000 */
[----:B------:R-:W-:-:S04]  /*314a0*/  FMUL R0, R0, UR4 ;  /* 0x0000000400007c20 */ /* 0x000fc80008400000 */
[----:B------:R0:W2:Y:S01]  /*314b0*/  F2I.U32.TRUNC.NTZ R3, R0 ;  /* 0x0000000000037305 */ /* 0x0000a2000020f000 */
[----:B-1----:R-:W-:Y:S05]  /*314c0*/  @!P0 BRA `(.L_x_1054) ;  /* 0x0000000000308947 */ /* 0x002fea0003800000 */
        /* <DEDUP_REMOVED lines=12> */
.L_x_1054:
[----:B------:R-:W-:Y:S01]  /*31590*/  USHF.R.U64 UR43, UR10, UR15, UR11 ;  /* 0x0000000f0a2b7299 */ /* 0x000fe2000800120b */
[----:B0-----:R-:W-:Y:S01]  /*315a0*/  I2FP.F32.U32 R0, UR18 ;  /* 0x0000001200007c45 */ /* 0x001fe20008201000 */
[----:B------:R-:W-:Y:S02]  /*315b0*/  USHF.R.U32.HI UR4, URZ, UR15, UR11 ;  /* 0x0000000f3f047299 */ /* 0x000fe4000801160b */
[----:B------:R-:W-:Y:S02]  /*315c0*/  UIADD3 UR10, UP0, URZ, -UR43, URZ ;  /* 0x8000002b3f0a7290 */ /* 0x000fe4000ff1e03f */
[----:B------:R-:W-:Y:S01]  /*315d0*/  FMUL R0, R0, UR19 ;  /* 0x0000001300007c20 */ /* 0x000fe20008400000 */
[----:B------:R-:W-:Y:S01]  /*315e0*/  ULDC.64 UR12, c[0x0][0x620] ;  /* 0x00018800000c7ab9 */ /* 0x000fe20000000a00 */
[----:B------:R-:W-:Y:S01]  /*315f0*/  UIADD3.X UR4, URZ, ~UR4, URZ, UP0, !UPT ;  /* 0x800000043f047290 */ /* 0x000fe200087fe43f */
[----:B------:R-:W-:Y:S01]  /*31600*/  UMOV UR8, UR16 ;  /* 0x0000001000087c82 */ /* 0x000fe20008000000 */
[----:B------:R-:W-:-:S02]  /*31610*/  UMOV UR9, UR17 ;  /* 0x0000001100097c82 */ /* 0x000fc40008000000 */
[----:B------:R-:W-:Y:S01]  /*31620*/  UIMAD UR4, UR4, UR12, URZ ;  /* 0x0000000c040472a4 */ /* 0x000fe2000f8e023f */
[----:B------:R-:W0:Y:S01]  /*31630*/  F2I.U32.TRUNC.NTZ R0, R0 ;  /* 0x0000000000007305 */ /* 0x000e22000020f000 */
[----:B------:R-:W-:Y:S01]  /*31640*/  UIMAD.WIDE.U32 UR8, UR10, UR12, UR8 ;  /* 0x0000000c0a0872a5 */ /* 0x000fe2000f8e0008 */
[----:B--2---:R-:W-:Y:S01]  /*31650*/  R2UR UR12, R3 ;  /* 0x00000000030c72ca */ /* 0x004fe200000e0000 */
[----:B------:R-:W-:Y:S01]  /*31660*/  UIMAD UR10, UR10, UR13, UR4 ;  /* 0x0000000d0a0a72a4 */ /* 0x000fe2000f8e0204 */
[----:B------:R-:W-:Y:S01]  /*31670*/  ULDC UR11, c[0x0][0x618] ;  /* 0x00018600000b7ab9 */ /* 0x000fe20000000800 */
[----:B------:R-:W-:Y:S02]  /*31680*/  ULDC UR21, c[0x0][0x658] ;  /* 0x0001960000157ab9 */ /* 0x000fe40000000800 */
[----:B------:R-:W-:Y:S01]  /*31690*/  UIADD3 UR9, UR9, UR10, URZ ;  /* 0x0000000a09097290 */ /* 0x000fe2000fffe03f */
[----:B------:R-:W-:Y:S01]  /*316a0*/  UMOV UR15, 0xffffffff ;  /* 0xffffffff000f7882 */ /* 0x000fe20000000000 */
[----:B------:R-:W-:Y:S01]  /*316b0*/  ULDC.64 UR4, c[0x0][0x640] ;  /* 0x0001900000047ab9 */ /* 0x000fe20000000a00 */
[----:B------:R-:W-:Y:S01]  /*316c0*/  USHF.L.U32 UR15, UR15, UR21, URZ ;  /* 0x000000150f0f7299 */ /* 0x000fe2000800063f */
[----:B------:R-:W-:Y:S01]  /*316d0*/  ISETP.NE.U32.AND P0, PT, RZ, UR4, PT ;  /* 0x00000004ff007c0c */ /* 0x000fe2000bf05070 */
[----:B------:R-:W-:-:S02]  /*316e0*/  USHF.R.U64 UR16, UR8, UR11, UR9 ;  /* 0x0000000b08107299 */ /* 0x000fc40008001209 */
[----:B------:R-:W-:Y:S01]  /*316f0*/  USHF.R.U32.HI UR8, URZ, UR11, UR9 ;  /* 0x0000000b3f087299 */ /* 0x000fe20008011609 */
[----:B0-----:R-:W-:Y:S01]  /*31700*/  R2UR UR14, R0 ;  /* 0x00000000000e72ca */ /* 0x001fe200000e0000 */
[----:B------:R-:W-:Y:S01]  /*31710*/  ULDC UR17, c[0x0][0x608] ;  /* 0x0001820000117ab9 */ /* 0x000fe20000000800 */
[----:B------:R-:W-:Y:S01]  /*31720*/  ULOP3.LUT UR41, URZ, UR15, URZ, 0x33, !UPT ;  /* 0x0000000f3f297292 */ /* 0x000fe2000f8e333f */
[----:B------:R-:W-:Y:S01]  /*31730*/  ISETP.NE.AND.EX P0, PT, RZ, UR5, PT, P0 ;  /* 0x00000005ff007c0c */ /* 0x000fe2000bf05300 */
[----:B------:R-:W-:Y:S02]  /*31740*/  USHF.R.U64 UR15, UR16, UR17, UR8 ;  /* 0x00000011100f7299 */ /* 0x000fe40008001208 */
[----:B------:R-:W-:Y:S02]  /*31750*/  USHF.R.U32.HI UR8, URZ, UR17, UR8 ;  /* 0x000000113f087299 */ /* 0x000fe40008011608 */
[----:B------:R-:W-:Y:S02]  /*31760*/  UIADD3 UR12, -UR12, URZ, URZ ;  /* 0x0000003f0c0c7290 */ /* 0x000fe4000fffe13f */
[----:B------:R-:W-:Y:S01]  /*31770*/  USHF.R.U64 UR17, UR15, UR21, UR8 ;  /* 0x000000150f117299 */ /* 0x000fe20008001208 */
[----:B------:R-:W-:Y:S01]  /*31780*/  UMOV UR19, 0x1 ;  /* 0x0000000100137882 */ /* 0x000fe20000000000 */
[----:B------:R-:W-:Y:S01]  /*31790*/  ULDC UR13, c[0x0][0x144] ;  /* 0x00005100000d7ab9 */ /* 0x000fe20000000800 */
[----:B------:R-:W-:Y:S01]  /*317a0*/  ULDC UR7, c[0x0][0x600] ;  /* 0x0001800000077ab9 */ /* 0x000fe20000000800 */
[----:B------:R-:W-:-:S02]  /*317b0*/  USHF.L.U32 UR24, UR19, UR21, URZ ;  /* 0x0000001513187299 */ /* 0x000fc4000800063f */
[----:B------:R-:W-:Y:S02]  /*317c0*/  USHF.R.U32.HI UR8, URZ, UR21, UR8 ;  /* 0x000000153f087299 */ /* 0x000fe40008011608 */
[----:B------:R-:W-:Y:S02]  /*317d0*/  UIMAD UR21, UR13, UR12, UR6 ;  /* 0x0000000c0d1572a4 */ /* 0x000fe4000f8e0206 */
[----:B------:R-:W-:Y:S02]  /*317e0*/  UIADD3 UR20, UR7, -0x1, URZ ;  /* 0xffffffff07147890 */ /* 0x000fe4000fffe03f */
[----:B------:R-:W-:Y:S01]  /*317f0*/  UIADD3 UR19, -UR14, URZ, URZ ;  /* 0x0000003f0e137290 */ /* 0x000fe2000fffe13f */
[----:B------:R-:W-:Y:S01]  /*31800*/  ULDC UR25, c[0x0][0x148] ;  /* 0x0000520000197ab9 */ /* 0x000fe20000000800 */
[----:B------:R-:W-:Y:S01]  /*31810*/  ULDC UR22, c[0x0][0x648] ;  /* 0x0001920000167ab9 */ /* 0x000fe20000000800 */
[----:B------:R-:W-:Y:S01]  /*31820*/  ULDC UR23, c[0x0][0x638] ;  /* 0x00018e0000177ab9 */ /* 0x000fe20000000800 */
        /* <DEDUP_REMOVED lines=14> */
.L_x_1055:
[----:B------:R-:W-:Y:S01]  /*31910*/  UISETP.NE.AND UP0, UPT, UR46, URZ, UPT ;  /* 0x0000003f2e00728c */ /* 0x000fe2000bf05270 */
[----:B------:R-:W-:Y:S01]  /*31920*/  IMAD.MOV.U32 R0, RZ, RZ, 0x1 ;  /* 0x00000001ff007424 */ /* 0x000fe200078e00ff */
[----:B------:R-:W-:Y:S02]  /*31930*/  USHF.R.U64 UR4, UR6, UR22, UR8 ;  /* 0x0000001606047299 */ /* 0x000fe40008001208 */
[----:B------:R-:W-:Y:S02]  /*31940*/  ULOP3.LUT UR41, UR15, UR41, URZ, 0xc0, !UPT ;  /* 0x000000290f297292 */ /* 0x000fe4000f8ec03f */
[----:B------:R-:W-:Y:S02]  /*31950*/  UIADD3 UR5, -UR4, URZ, URZ ;  /* 0x0000003f04057290 */ /* 0x000fe4000fffe13f */
[----:B------:R-:W-:Y:S02]  /*31960*/  UIMAD UR41, UR24, UR4, UR41 ;  /* 0x00000004182972a4 */ /* 0x000fe4000f8e0229 */
[----:B------:R-:W-:-:S02]  /*31970*/  ULOP3.LUT UR16, UR16, UR20, URZ, 0xc0, !UPT ;  /* 0x0000001410107292 */ /* 0x000fc4000f8ec03f */
[----:B------:R-:W-:Y:S02]  /*31980*/  @UP0 UIMAD UR21, UR25, UR19, UR18 ;  /* 0x00000013191502a4 */ /* 0x000fe4000f8e0212 */
[----:B------:R-:W-:-:S03]  /*31990*/  UIMAD UR4, UR5, UR23, UR17 ;  /* 0x00000017050472a4 */ /* 0x000fc6000f8e0211 */
[----:B------:R-:W-:Y:S01]  /*319a0*/  ULDC UR5, c[0x0][0x610] ;  /* 0x0001840000057ab9 */ /* 0x000fe20000000800 */
[----:B------:R-:W-:Y:S02]  /*319b0*/  UIMAD UR4, UR4, UR7, UR16 ;  /* 0x00000007040472a4 */ /* 0x000fe4000f8e0210 */
[----:B------:R-:W-:-:S04]  /*319c0*/  UIMAD UR41, UR41, UR5, UR21 ;  /* 0x00000005292972a4 */ /* 0x000fc8000f8e0215 */
[----:B------:R-:W-:Y:S02]  /*319d0*/  USEL UR42, UR4, UR41, !UP0 ;  /* 0x00000029042a7287 */ /* 0x000fe4000c000000 */
[----:B------:R-:W-:-:S12]  /*319e0*/  USEL UR41, UR41, UR4, !UP0 ;  /* 0x0000000429297287 */ /* 0x000fd8000c000000 */
.L_x_1053:
[----:B------:R-:W-:-:S13]  /*319f0*/  LOP3.LUT P0, RZ, R0, 0xff, RZ, 0xc0, !PT ;  /* 0x000000ff00ff7812 */ /* 0x000fda000780c0ff */
[----:B------:R-:W-:Y:S05]  /*31a00*/  @P0 BRA `(.L_x_1056) ;  /* 0xfffffcf800680947 */ /* 0x000fea000383ffff */
[----:B------:R-:W-:Y:S05]  /*31a10*/  EXIT ;  /* 0x000000000000794d */ /* 0x000fea0003800000 */
.L_x_7:
[----:B------:R-:W2:Y:S01]  /*31a20*/  LDL R5, [R1+0x604] ;  /* 0x0006040001057983 */ /* 0x000ea20000100800 */
[----:B------:R-:W-:-:S03]  /*31a30*/  ULDC.64 UR4, c[0x0][0x650] ;  /* 0x0001940000047ab9 */ /* 0x000fc60000000a00 */
[----:B------:R-:W3:Y:S01]  /*31a40*/  LDL R2, [R1+0x600] ;  /* 0x0006000001027983 */ /* 0x000ee20000100800 */
[----:B------:R-:W-:Y:S01]  /*31a50*/  PRMT R0, RZ, 0x7610, R0 ;  /* 0x00007610ff007816 */ /* 0x000fe20000000000 */
[----:B------:R-:W-:Y:S02]  /*31a60*/  IMAD.MOV.U32 R4, RZ, RZ, -0x1 ;  /* 0xffffffffff047424 */ /* 0x000fe400078e00ff */
[----:B------:R-:W-:Y:S02]  /*31a70*/  IMAD.MOV.U32 R3, RZ, RZ, -0x1 ;  /* 0xffffffffff037424 */ /* 0x000fe400078e00ff */
[----:B------:R-:W-:Y:S01]  /*31a80*/  IMAD.MOV.U32 R11, RZ, RZ, -0x1 ;  /* 0xffffffffff0b7424 */ /* 0x000fe200078e00ff */
[----:B--2---:R-:W-:-:S04]  /*31a90*/  ISETP.GE.U32.AND P0, PT, R5, UR4, PT ;  /* 0x0000000405007c0c */ /* 0x004fc8000bf06070 */
[----:B---3--:R-:W-:-:S13]  /*31aa0*/  ISETP.GE.U32.AND.EX P0, PT, R2, UR5, PT, P0 ;  /* 0x0000000502007c0c */ /* 0x008fda000bf06100 */
        /* <DEDUP_REMOVED lines=21> */
.L_x_1058:
[----:B------:R-:W-:Y:S01]  /*31c00*/  USHF.R.U64 UR4, UR14, UR19, UR15 ;  /* 0x000000130e047299 */ /* 0x000fe2000800120f */
[----:B------:R-:W-:Y:S01]  /*31c10*/  R2UR UR7, R2 ;  /* 0x00000000020772ca */ /* 0x000fe200000e0000 */
[----:B------:R-:W-:Y:S02]  /*31c20*/  USHF.R.U32.HI UR5, URZ, UR19, UR15 ;  /* 0x000000133f057299 */ /* 0x000fe4000801160f */
[----:B------:R-:W-:Y:S01]  /*31c30*/  UIADD3 UR13, UP0, URZ, -UR4, URZ ;  /* 0x800000043f0d7290 */ /* 0x000fe2000ff1e03f */
[----:B------:R-:W-:Y:S01]  /*31c40*/  ULDC.64 UR14, c[0x0][0x620] ;  /* 0x00018800000e7ab9 */ /* 0x000fe20000000a00 */
[----:B------:R-:W-:Y:S02]  /*31c50*/  UMOV UR6, UR20 ;  /* 0x0000001400067c82 */ /* 0x000fe40008000000 */
[----:B------:R-:W-:Y:S02]  /*31c60*/  UIADD3.X UR5, URZ, ~UR5, URZ, UP0, !UPT ;  /* 0x800000053f057290 */ /* 0x000fe400087fe43f */
[----:B------:R-:W-:-:S02]  /*31c70*/  UISETP.NE.AND UP1, UPT, UR46, URZ, UPT ;  /* 0x0000003f2e00728c */ /* 0x000fc4000bf25270 */
[----:B------:R-:W-:Y:S02]  /*31c80*/  UIMAD UR5, UR5, UR14, URZ ;  /* 0x0000000e050572a4 */ /* 0x000fe4000f8e023f */
[----:B------:R-:W-:Y:S02]  /*31c90*/  UIMAD.WIDE.U32 UR6, UR13, UR14, UR6 ;  /* 0x0000000e0d0672a5 */ /* 0x000fe4000f8e0006 */
[----:B------:R-:W-:Y:S01]  /*31ca0*/  UIMAD UR5, UR13, UR15, UR5 ;  /* 0x0000000f0d0572a4 */ /* 0x000fe2000f8e0205 */
[----:B------:R-:W-:Y:S02]  /*31cb0*/  ULDC UR14, c[0x0][0x608] ;  /* 0x00018200000e7ab9 */ /* 0x000fe40000000800 */
[----:B------:R-:W-:Y:S01]  /*31cc0*/  ULDC UR13, c[0x0][0x618] ;  /* 0x00018600000d7ab9 */ /* 0x000fe20000000800 */
[----:B------:R-:W-:Y:S01]  /*31cd0*/  UIADD3 UR5, UR7, UR5, URZ ;  /* 0x0000000507057290 */ /* 0x000fe2000fffe03f */
[----:B------:R-:W-:Y:S01]  /*31ce0*/  ULDC UR22, c[0x0][0x658] ;  /* 0x0001960000167ab9 */ /* 0x000fe20000000800 */
[----:B------:R-:W-:-:S02]  /*31cf0*/  @UP1 UIMAD UR8, UR11, UR12, UR10 ;  /* 0x0000000c0b0812a4 */ /* 0x000fc4000f8e020a */
[----:B------:R-:W-:Y:S02]  /*31d00*/  USHF.R.U64 UR17, UR6, UR13, UR5 ;  /* 0x0000000d06117299 */ /* 0x000fe40008001205 */
[----:B------:R-:W-:Y:S01]  /*31d10*/  USHF.R.U32.HI UR5, URZ, UR13, UR5 ;  /* 0x0000000d3f057299 */ /* 0x000fe20008011605 */
[----:B------:R-:W-:Y:S01]  /*31d20*/  ULDC.64 UR6, c[0x0][0x640] ;  /* 0x0001900000067ab9 */ /* 0x000fe20000000a00 */
[----:B------:R-:W-:Y:S01]  /*31d30*/  UMOV UR10, 0xffffffff ;  /* 0xffffffff000a7882 */ /* 0x000fe20000000000 */
[----:B------:R-:W-:Y:S01]  /*31d40*/  ISETP.NE.U32.AND P0, PT, RZ, UR6, PT ;  /* 0x00000006ff007c0c */ /* 0x000fe2000bf05070 */
[----:B------:R-:W-:Y:S02]  /*31d50*/  USHF.R.U64 UR18, UR17, UR14, UR5 ;  /* 0x0000000e11127299 */ /* 0x000fe40008001205 */
[----:B------:R-:W-:Y:S01]  /*31d60*/  USHF.R.U32.HI UR5, URZ, UR14, UR5 ;  /* 0x0000000e3f057299 */ /* 0x000fe20008011605 */
[----:B------:R-:W-:Y:S01]  /*31d70*/  ISETP.NE.AND.EX P0, PT, RZ, UR7, PT, P0 ;  /* 0x00000007ff007c0c */ /* 0x000fe2000bf05300 */
[----:B------:R-:W-:-:S02]  /*31d80*/  USHF.L.U32 UR11, UR10, UR22, URZ ;  /* 0x000000160a0b7299 */ /* 0x000fc4000800063f */
[----:B------:R-:W-:Y:S01]  /*31d90*/  USHF.R.U64 UR19, UR18, UR22, UR5 ;  /* 0x0000001612137299 */ /* 0x000fe20008001205 */
[----:B------:R-:W-:Y:S01]  /*31da0*/  ULDC UR20, c[0x0][0x600] ;  /* 0x0001800000147ab9 */ /* 0x000fe20000000800 */
[----:B------:R-:W-:Y:S02]  /*31db0*/  USHF.R.U32.HI UR10, URZ, UR22, UR5 ;  /* 0x000000163f0a7299 */ /* 0x000fe40008011605 */
[----:B------:R-:W-:Y:S02]  /*31dc0*/  UIADD3 UR21, UR20, -0x1, URZ ;  /* 0xffffffff14157890 */ /* 0x000fe4000fffe03f */
[----:B------:R-:W-:Y:S01]  /*31dd0*/  ULOP3.LUT UR26, URZ, UR11, URZ, 0x33, !UPT ;  /* 0x0000000b3f1a7292 */ /* 0x000fe2000f8e333f */
        /* <DEDUP_REMOVED lines=17> */
.L_x_1059:
[----:B------:R-:W-:Y:S01]  /*31ef0*/  USHF.R.U64 UR6, UR5, UR23, UR10 ;  /* 0x0000001705067299 */ /* 0x000fe2000800120a */
[----:B------:R-:W-:Y:S01]  /*31f00*/  IMAD.MOV.U32 R0, RZ, RZ, 0x1 ;  /* 0x00000001ff007424 */ /* 0x000fe200078e00ff */
[----:B------:R-:W-:Y:S01]  /*31f10*/  USHF.L.U32 UR25, UR25, UR22, URZ ;  /* 0x0000001619197299 */ /* 0x000fe2000800063f */
[----:B------:R-:W-:Y:S01]  /*31f20*/  IMAD.U32 R11, RZ, RZ, UR4 ;  /* 0x00000004ff0b7e24 */ /* 0x000fe2000f8e00ff */
[----:B------:R-:W-:Y:S02]  /*31f30*/  ULOP3.LUT UR5, UR18, UR26, URZ, 0xc0, !UPT ;  /* 0x0000001a12057292 */ /* 0x000fe4000f8ec03f */
[----:B------:R-:W-:Y:S02]  /*31f40*/  UIADD3 UR7, -UR6, URZ, URZ ;  /* 0x0000003f06077290 */ /* 0x000fe4000fffe13f */
[----:B------:R-:W-:Y:S02]  /*31f50*/  UIMAD UR6, UR25, UR6, UR5 ;  /* 0x00000006190672a4 */ /* 0x000fe4000f8e0205 */
[----:B------:R-:W-:-:S02]  /*31f60*/  ULOP3.LUT UR17, UR17, UR21, URZ, 0xc0, !UPT ;  /* 0x0000001511117292 */ /* 0x000fc4000f8ec03f */
[----:B------:R-:W-:Y:S02]  /*31f70*/  UIMAD UR5, UR7, UR24, UR19 ;  /* 0x00000018070572a4 */ /* 0x000fe4000f8e0213 */
[----:B------:R-:W-:Y:S01]  /*31f80*/  UISETP.NE.AND UP0, UPT, UR46, URZ, UPT ;  /* 0x0000003f2e00728c */ /* 0x000fe2000bf05270 */
[----:B------:R-:W-:Y:S01]  /*31f90*/  ULDC UR7, c[0x0][0x610] ;  /* 0x0001840000077ab9 */ /* 0x000fe20000000800 */
[----:B------:R-:W-:Y:S02]  /*31fa0*/  UIMAD UR5, UR5, UR20, UR17 ;  /* 0x00000014050572a4 */ /* 0x000fe4000f8e0211 */
[----:B------:R-:W-:-:S04]  /*31fb0*/  UIMAD UR8, UR6, UR7, UR8 ;  /* 0x00000007060872a4 */ /* 0x000fc8000f8e0208 */
[----:B------:R-:W-:Y:S02]  /*31fc0*/  USEL UR6, UR5, UR8, !UP0 ;  /* 0x0000000805067287 */ /* 0x000fe4000c000000 */
[----:B------:R-:W-:-:S04]  /*31fd0*/  USEL UR8, UR8, UR5, !UP0 ;  /* 0x0000000508087287 */ /* 0x000fc8000c000000 */
[----:B------:R-:W-:Y:S02]  /*31fe0*/  IMAD.U32 R3, RZ, RZ, UR6 ;  /* 0x00000006ff037e24 */ /* 0x000fe4000f8e00ff */
[----:B------:R-:W-:-:S07]  /*31ff0*/  IMAD.U32 R4, RZ, RZ, UR8 ;  /* 0x00000008ff047e24 */ /* 0x000fce000f8e00ff */
.L_x_1057:
[----:B------:R-:W-:-:S08]  /*32000*/  NOP ;  /* 0x0000000000007918 */ /* 0x000fd00000000000 */
[----:B0-----:R-:W0:-:S00]  /*32010*/  USETMAXREG.DEALLOC.CTAPOOL 0x18 ;  /* 0x00000018000079c8 */ /* 0x001e0000080e0500 */
[----:B------:R-:W-:-:S13]  /*32020*/  ISETP.NE.AND P0, PT, RZ, UR9, PT ;  /* 0x00000009ff007c0c */ /* 0x000fda000bf05270 */
[----:B------:R-:W-:Y:S05]  /*32030*/  @P0 EXIT ;  /* 0x000000000000094d */ /* 0x000fea0003800000 */
[----:B0-----:R-:W-:Y:S01]  /*32040*/  LOP3.LUT P0, RZ, R0, 0xff, RZ, 0xc0, !PT ;  /* 0x000000ff00ff7812 */ /* 0x001fe2000780c0ff */
[----:B------:R-:W-:Y:S02]  /*32050*/  IMAD.MOV.U32 R0, RZ, RZ, 0x1 ;  /* 0x00000001ff007424 */ /* 0x000fe400078e00ff */
[----:B------:R-:W-:-:S10]  /*32060*/  IMAD.MOV.U32 R6, RZ, RZ, RZ ;  /* 0x000000ffff067224 */ /* 0x000fd400078e00ff */
[----:B------:R-:W-:Y:S05]  /*32070*/  @!P0 BRA `(.L_x_1060) ;  /* 0x0000000c00708947 */ /* 0x000fea0003800000 */
[----:B------:R-:W0:Y:S01]  /*32080*/  LDC R0, c[0x0][0x28c] ;  /* 0x0000a300ff007b82 */ /* 0x000e220000000800 */
[----:B------:R-:W1:Y:S01]  /*32090*/  S2R R9, SR_CgaCtaId ;  /* 0x0000000000097919 */ /* 0x000e620000008800 */
[----:B------:R-:W-:Y:S01]  /*320a0*/  ULDC UR5, c[0x0][0x658] ;  /* 0x0001960000057ab9 */ /* 0x000fe20000000800 */
[----:B------:R-:W-:Y:S01]  /*320b0*/  UMOV UR7, 0xffffffff ;  /* 0xffffffff00077882 */ /* 0x000fe20000000000 */
[----:B------:R-:W-:Y:S01]  /*320c0*/  ULDC UR6, c[0x0][0xc] ;  /* 0x0000030000067ab9 */ /* 0x000fe20000000800 */
[----:B------:R-:W-:Y:S01]  /*320d0*/  USHF.L.U32 UR9, UR7, UR5, URZ ;  /* 0x0000000507097299 */ /* 0x000fe2000800063f */
[----:B------:R-:W-:Y:S01]  /*320e0*/  BSSY B0, `(.L_x_1060) ;  /* 0x00000d5000007945 */ /* 0x000fe20003800000 */
[----:B------:R-:W-:Y:S01]  /*320f0*/  UMOV UR8, 0x1 ;  /* 0x0000000100087882 */ /* 0x000fe20000000000 */
[----:B------:R-:W-:Y:S01]  /*32100*/  ULDC UR7, c[0x0][0x10] ;  /* 0x0000040000077ab9 */ /* 0x000fe20000000800 */
[----:B------:R-:W-:Y:S01]  /*32110*/  USHF.L.U32 UR5, UR8, UR5, URZ ;  /* 0x0000000508057299 */ /* 0x000fe2000800063f */
[----:B------:R-:W-:Y:S01]  /*32120*/  IMAD.MOV.U32 R8, RZ, RZ, 0x1 ;  /* 0x00000001ff087424 */ /* 0x000fe200078e00ff */
[----:B------:R-:W-:Y:S01]  /*32130*/  UIMAD.WIDE.U32 UR6, UR6, UR7, URZ ;  /* 0x00000007060672a5 */ /* 0x000fe2000f8e003f */
[----:B------:R-:W-:Y:S01]  /*32140*/  IMAD.MOV.U32 R6, RZ, RZ, RZ ;  /* 0x000000ffff067224 */ /* 0x000fe200078e00ff */
[----:B------:R-:W-:Y:S01]  /*32150*/  ULDC UR8, c[0x0][0x14] ;  /* 0x0000050000087ab9 */ /* 0x000fe20000000800 */
[----:B------:R-:W-:Y:S01]  /*32160*/  ULDC UR4, c[0x0][0x600] ;  /* 0x0001800000047ab9 */ /* 0x000fe20000000800 */
[----:B------:R-:W-:-:S02]  /*32170*/  UIMAD.WIDE.U32 UR20, UR6, UR8, URZ ;  /* 0x00000008061472a5 */ /* 0x000fc4000f8e003f */
[----:B------:R-:W-:Y:S02]  /*32180*/  UIMAD UR7, UR7, UR8, URZ ;  /* 0x00000008070772a4 */ /* 0x000fe4000f8e023f */
[----:B------:R-:W-:Y:S02]  /*32190*/  ULOP3.LUT UR24, UR40, 0x2, URZ, 0xfc, !UPT ;  /* 0x0000000228187892 */ /* 0x000fe4000f8efc3f */
[----:B------:R-:W-:Y:S02]  /*321a0*/  UIADD3 UR4, UR4, -0x1, URZ ;  /* 0xffffffff04047890 */ /* 0x000fe4000fffe03f */
[----:B------:R-:W-:Y:S01]  /*321b0*/  ULOP3.LUT UR6, URZ, UR9, URZ, 0x33, !UPT ;  /* 0x000000093f067292 */ /* 0x000fe2000f8e333f */
[----:B0-----:R-:W-:Y:S01]  /*321c0*/  VIADD R0, R0, 0x1f ;  /* 0x0000001f00007836 */ /* 0x001fe20000000000 */
[----:B------:R-:W-:Y:S01]  /*321d0*/  UIADD3 UR7, UR21, UR7, URZ ;  /* 0x0000000715077290 */ /* 0x000fe2000fffe03f */
[----:B------:R-:W-:-:S03]  /*321e0*/  ULDC.64 UR22, c[0x0][0x198] ;  /* 0x0000660000167ab9 */ /* 0x000fc60000000a00 */
[----:B------:R-:W-:-:S04]  /*321f0*/  SHF.R.S32.HI R5, RZ, 0x1f, R0 ;  /* 0x0000001fff057819 */ /* 0x000fc80000011400 */
[----:B------:R-:W-:Y:S01]  /*32200*/  LEA.HI R5, R5, R0, RZ, 0x5 ;  /* 0x0000000005057211 */ /* 0x000fe200078f28ff */
[C---:B-1----:R-:W-:Y:S02]  /*32210*/  IMAD.SHL.U32 R16, R9.reuse, 0x100, RZ ;  /* 0x0000010009107824 */ /* 0x042fe400078e00ff */
[----:B------:R-:W-:Y:S01]  /*32220*/  IMAD.SHL.U32 R9, R9, 0x2000, RZ ;  /* 0x0000200009097824 */ /* 0x000fe200078e00ff */
[----:B------:R-:W-:Y:S01]  /*32230*/  SHF.R.S32.HI R7, RZ, 0x5, R5 ;  /* 0x00000005ff077819 */ /* 0x000fe20000011405 */
[----:B------:R-:W-:Y:S01]  /*32240*/  IMAD.MOV.U32 R0, RZ, RZ, 0x1 ;  /* 0x00000001ff007424 */ /* 0x000fe200078e00ff */
[----:B------:R-:W-:-:S03]  /*32250*/  LOP3.LUT R16, R16, 0x100, RZ, 0xc0, !PT ;  /* 0x0000010010107812 */ /* 0x000fc600078ec0ff */
[----:B------:R-:W-:-:S07]  /*32260*/  VIADD R17, R7, 0x1 ;  /* 0x0000000107117836 */ /* 0x000fce0000000000 */
.L_x_1071:
[----:B------:R-:W-:-:S03]  /*32270*/  UMOV UR8, 0xffffffff ;  /* 0xffffffff00087882 */ /* 0x000fc60000000000 */
[----:B------:R-:W-:Y:S05]  /*32280*/  BRA.DIV UR8, `(.L_x_1061) ;  /* 0x0000000e08dc7947 */ /* 0x000fea000b800000 */
[----:B------:R-:W-:-:S13]  /*32290*/  ELECT P6, URZ, PT ;  /* 0x00000000003f782f */ /* 0x000fda00038c0000 */
.L_x_1082:
[----:B------:R-:W0:Y:S01]  /*322a0*/  LDC R2, c[0x0][0x28c] ;  /* 0x0000a300ff027b82 */ /* 0x000e220000000800 */
[----:B------:R-:W-:Y:S01]  /*322b0*/  BSSY B1, `(.L_x_1062) ;  /* 0x000003a000017945 */ /* 0x000fe20003800000 */
[----:B0-----:R-:W-:-:S13]  /*322c0*/  ISETP.LT.OR P6, PT, R2, 0x1, !P6 ;  /* 0x000000010200780c */ /* 0x001fda00077c1670 */
[----:B------:R-:W-:Y:S05]  /*322d0*/  @P6 BRA `(.L_x_1063) ;  /* 0x0000000000dc6947 */ /* 0x000fea0003800000 */
[----:B------:R-:W-:Y:S02]  /*322e0*/  IMAD R2, R3, 0x200, R16 ;  /* 0x0000020003027824 */ /* 0x000fe400078e0210 */
[----:B------:R-:W-:Y:S02]  /*322f0*/  IMAD.SHL.U32 R3, R4, 0x100, RZ ;  /* 0x0000010004037824 */ /* 0x000fe400078e00ff */
[----:B------:R-:W-:Y:S02]  /*32300*/  IMAD.MOV.U32 R14, RZ, RZ, RZ ;  /* 0x000000ffff0e7224 */ /* 0x000fe400078e00ff */
[----:B------:R-:W-:Y:S02]  /*32310*/  IMAD.MOV.U32 R4, RZ, RZ, R17 ;  /* 0x000000ffff047224 */ /* 0x000fe400078e0011 */
[----:B------:R-:W-:Y:S02]  /*32320*/  IMAD.MOV.U32 R5, RZ, RZ, R0 ;  /* 0x000000ffff057224 */ /* 0x000fe400078e0000 */
[----:B------:R-:W-:-:S07]  /*32330*/  IMAD.MOV.U32 R10, RZ, RZ, R6 ;  /* 0x000000ffff0a7224 */ /* 0x000fce00078e0006 */
.L_x_1066:
[----:B------:R-:W0:Y:S01]  /*32340*/  S2R R12, SR_CgaCtaId ;  /* 0x00000000000c7919 */ /* 0x000e220000008800 */
[----:B------:R-:W-:-:S04]  /*32350*/  MOV R13, 0x400 ;  /* 0x00000400000d7802 */ /* 0x000fc80000000f00 */
[----:B0-----:R-:W-:Y:S02]  /*32360*/  LEA R13, R12, R13, 0x18 ;  /* 0x0000000d0c0d7211 */ /* 0x001fe400078ec0ff */
[----:B------:R-:W-:-:S03]  /*32370*/  SHF.L.U32 R12, R5, 0x1f, RZ ;  /* 0x0000001f050c7819 */ /* 0x000fc600000006ff */
[----:B------:R-:W-:-:S04]  /*32380*/  IMAD R15, R10, 0x8, R13 ;  /* 0x000000080a0f7824 */ /* 0x000fc800078e020d */
[----:B------:R-:W0:Y:S02]  /*32390*/  SYNCS.PHASECHK.TRANS64.TRYWAIT P0, [R15+URZ+0x20], R12 ;  /* 0x0000200c0f0075a7 */ /* 0x000e24000800017f */
[----:B0-----:R-:W-:Y:S05]  /*323a0*/  @!P0 BRA `(.L_x_1064) ;  /* 0x0000000c00b48947 */ /* 0x001fea0003800000 */
.L_x_1083:
[----:B------:R-:W1:Y:S01]  /*323b0*/  S2R R18, SR_TID.X ;  /* 0x0000000000127919 */ /* 0x000e620000002100 */
[----:B------:R-:W-:-:S04]  /*323c0*/  UPRMT UR8, UR24, 0x9910, URZ ;  /* 0x0000991018087896 */ /* 0x000fc8000800003f */
[----:B------:R-:W-:Y:S01]  /*323d0*/  UISETP.NE.AND UP0, UPT, UR8, 0x2, UPT ;  /* 0x000000020800788c */ /* 0x000fe2000bf05270 */
[----:B-1----:R-:W-:-:S13]  /*323e0*/  LOP3.LUT P0, RZ, R18, 0x7f, RZ, 0xc0, !PT ;  /* 0x0000007f12ff7812 */ /* 0x002fda000780c0ff */
[----:B0-----:R-:W0:Y:S02]  /*323f0*/  @!P0 LDC R12, c[0x0][0x500] ;  /* 0x00014000ff0c8b82 */ /* 0x001e240000000800 */
[----:B0-----:R0:W-:Y:S01]  /*32400*/  @!P0 SYNCS.ARRIVE.TRANS64 RZ, [R15+URZ], R12 ;  /* 0x0000000c0fff89a7 */ /* 0x0011e2000800003f */
[----:B------:R-:W-:-:S13]  /*32410*/  PLOP3.LUT P0, PT, PT, PT, UP0, 0x80, 0x0 ;  /* 0x000000000000781c */ /* 0x000fda0003f0f008 */
[----:B0-----:R-:W-:Y:S05]  /*32420*/  @P0 BRA `(.L_x_1065) ;  /* 0x0000000000040947 */ /* 0x001fea0003800000 */
[----:B------:R-:W-:Y:S01]  /*32430*/  BPT.TRAP 0x1 ;  /* 0x000000040000795c */ /* 0x000fe20000300000 */
.L_x_1065:
[----:B------:R-:W-:Y:S01]  /*32440*/  IMAD.SHL.U32 R12, R10, 0x4000, RZ ;  /* 0x000040000a0c7824 */ /* 0x000fe200078e00ff */
[----:B------:R-:W-:Y:S01]  /*32450*/  R2UR UR9, R15 ;  /* 0x000000000f0972ca */ /* 0x000fe200000e0000 */
[----:B------:R-:W-:Y:S01]  /*32460*/  VIADD R4, R4, 0xffffffff ;  /* 0xffffffff04047836 */ /* 0x000fe20000000000 */
[----:B------:R-:W-:Y:S01]  /*32470*/  R2UR UR11, R3 ;  /* 0x00000000030b72ca */ /* 0x000fe200000e0000 */
[----:B------:R-:W-:Y:S01]  /*32480*/  UIADD3 UR14, UP0, UR22, 0xf0, URZ ;  /* 0x000000f0160e7890 */ /* 0x000fe2000ff1e03f */
[----:B------:R-:W-:Y:S01]  /*32490*/  IADD3 R15, R13, 0x100, R12 ;  /* 0x000001000d0f7810 */ /* 0x000fe20007ffe00c */
[----:B------:R-:W-:Y:S01]  /*324a0*/  UIADD3 UR26, UP1, UR22, 0x1f0, URZ ;  /* 0x000001f0161a7890 */ /* 0x000fe2000ff3e03f */
[----:B------:R-:W-:Y:S01]  /*324b0*/  LOP3.LUT R12, R12, 0x2000, R9, 0xf8, !PT ;  /* 0x000020000c0c7812 */ /* 0x000fe200078ef809 */
[----:B------:R-:W-:Y:S01]  /*324c0*/  UIADD3.X UR15, URZ, UR23, URZ, UP0, !UPT ;  /* 0x000000173f0f7290 */ /* 0x000fe200087fe43f */
[----:B------:R-:W-:Y:S01]  /*324d0*/  R2UR UR13, R15 ;  /* 0x000000000f0d72ca */ /* 0x000fe200000e0000 */
[----:B------:R-:W-:Y:S01]  /*324e0*/  VIADD R10, R10, 0x1 ;  /* 0x000000010a0a7836 */ /* 0x000fe20000000000 */
[----:B------:R-:W-:Y:S01]  /*324f0*/  R2UR UR10, R14 ;  /* 0x000000000e0a72ca */ /* 0x000fe200000e0000 */
[----:B------:R-:W-:Y:S01]  /*32500*/  IMAD R12, R12, 0x2, R13 ;  /* 0x000000020c0c7824 */ /* 0x000fe200078e020d */
[----:B------:R-:W-:Y:S01]  /*32510*/  R2UR UR12, R11 ;  /* 0x000000000b0c72ca */ /* 0x000fe200000e0000 */
[----:B------:R-:W-:Y:S01]  /*32520*/  UIADD3.X UR27, URZ, UR23, URZ, UP1, !UPT ;  /* 0x000000173f1b7290 */ /* 0x000fe20008ffe43f */
[----:B------:R-:W-:Y:S01]  /*32530*/  R2UR UR19, R2 ;  /* 0x00000000021372ca */ /* 0x000fe200000e0000 */
[----:B------:R-:W-:Y:S01]  /*32540*/  UMOV UR16, 0x0 ;  /* 0x0000000000107882 */ /* 0x000fe20000000000 */
[----:B------:R-:W-:Y:S01]  /*32550*/  R2UR UR8, R12 ;  /* 0x000000000c0872ca */ /* 0x000fe200000e0000 */
[----:B------:R-:W-:Y:S01]  /*32560*/  UMOV UR17, 0x10000000 ;  /* 0x1000000000117882 */ /* 0x000fe20000000000 */
[----:B------:R-:W-:Y:S01]  /*32570*/  ISETP.GT.AND P1, PT, R4, 0x1, PT ;  /* 0x000000010400780c */ /* 0x000fe20003f24270 */
[----:B------:R-:W-:Y:S01]  /*32580*/  UMOV UR25, 0x30000 ;  /* 0x0003000000197882 */ /* 0x000fe20000000000 */
[----:B------:R-:W-:Y:S01]  /*32590*/  ISETP.NE.AND P0, PT, R10, 0x4, PT ;  /* 0x000000040a00780c */ /* 0x000fe20003f05270 */
[----:B------:R-:W-:-:S03]  /*325a0*/  VIADD R14, R14, 0x20 ;  /* 0x000000200e0e7836 */ /* 0x000fc60000000000 */
[----:B------:R-:W-:Y:S02]  /*325b0*/  SEL R12, RZ, 0x1, P0 ;  /* 0x00000001ff0c7807 */ /* 0x000fe40000000000 */
[----:B------:R-:W-:Y:S02]  /*325c0*/  SEL R10, R10, RZ, P0 ;  /* 0x000000ff0a0a7207 */ /* 0x000fe40000000000 */
[----:B------:R-:W-:Y:S01]  /*325d0*/  LOP3.LUT R5, R5, R12, RZ, 0x3c, !PT ;  /* 0x0000000c05057212 */ /* 0x000fe200078e3cff */
[----:B------:R-:W-:-:S03]  /*325e0*/  UIADD3 UR18, UR8, 0x10100, URZ ;  /* 0x0001010008127890 */ /* 0x000fc6000fffe03f */
[----:B------:R-:W-:Y:S02]  /*325f0*/  UMOV UR8, UR13 ;  /* 0x0000000d00087c82 */ /* 0x000fe40008000000 */
[----:B------:R0:W-:Y:S02]  /*32600*/  UTMALDG.3D [UR8], [UR14], desc[UR16] ;  /* 0x000010080e0075b4 */ /* 0x0001e40008011000 */
[----:B0-----:R-:W-:Y:S01]  /*32610*/  UMOV UR8, UR18 ;  /* 0x0000001200087c82 */ /* 0x001fe20008000000 */
[----:B------:R-:W-:Y:S02]  /*32620*/  UMOV UR11, UR19 ;  /* 0x00000013000b7c82 */ /* 0x000fe40008000000 */
[----:B------:R0:W-:Y:S02]  /*32630*/  UTMALDG.3D.MULTICAST [UR8], [UR26], UR25, desc[UR16] ;  /* 0x000010081a0073b4 */ /* 0x0001e40008011819 */
[----:B0-----:R-:W-:Y:S05]  /*32640*/  @P1 BRA `(.L_x_1066) ;  /* 0xfffffffc003c1947 */ /* 0x001fea000383ffff */
.L_x_1063:
[----:B------:R-:W-:Y:S05]  /*32650*/  BSYNC B1 ;  /* 0x0000000000017941 */ /* 0x000fea0003800000 */
.L_x_1062:
[----:B------:R-:W2:Y:S01]  /*32660*/  LDL.LU R18, [R1+0x600] ;  /* 0x0006000001127983 */ /* 0x000ea20000300800 */
[----:B------:R-:W-:Y:S01]  /*32670*/  LOP3.LUT P2, RZ, R8, 0xff, RZ, 0xc0, !PT ;  /* 0x000000ff08ff7812 */ /* 0x000fe2000784c0ff */
[----:B------:R-:W-:Y:S01]  /*32680*/  IMAD.IADD R6, R7, 0x1, R6 ;  /* 0x0000000107067824 */ /* 0x000fe200078e0206 */
[----:B------:R-:W-:Y:S01]  /*32690*/  ULDC.64 UR8, c[0x0][0x650] ;  /* 0x0001940000087ab9 */ /* 0x000fe20000000a00 */
[----:B------:R-:W3:Y:S01]  /*326a0*/  LDL.LU R15, [R1+0x604] ;  /* 0x00060400010f7983 */ /* 0x000ee20000300800 */
[----:B------:R-:W-:Y:S01]  /*326b0*/  BSSY B1, `(.L_x_1067) ;  /* 0x0000075000017945 */ /* 0x000fe20003800000 */
[----:B------:R-:W-:Y:S01]  /*326c0*/  IMAD.MOV.U32 R4, RZ, RZ, -0x1 ;  /* 0xffffffffff047424 */ /* 0x000fe200078e00ff */
[----:B------:R-:W-:Y:S01]  /*326d0*/  SHF.R.U32.HI R2, RZ, 0x2, R6 ;  /* 0x00000002ff027819 */ /* 0x000fe20000011606 */
[----:B------:R-:W-:Y:S01]  /*326e0*/  IMAD.MOV.U32 R11, RZ, RZ, -0x1 ;  /* 0xffffffffff0b7424 */ /* 0x000fe200078e00ff */
[----:B------:R-:W-:Y:S02]  /*326f0*/  ISETP.GT.U32.AND P0, PT, R6, 0x3, PT ;  /* 0x000000030600780c */ /* 0x000fe40003f04070 */
[----:B------:R-:W-:-:S02]  /*32700*/  LOP3.LUT R2, R2, 0x1, RZ, 0xc0, !PT ;  /* 0x0000000102027812 */ /* 0x000fc400078ec0ff */
[C---:B------:R-:W-:Y:S01]  /*32710*/  ISETP.LT.U32.AND P0, PT, R7.reuse, 0x4, P0 ;  /* 0x000000040700780c */ /* 0x040fe20000701070 */
[----:B------:R-:W0:Y:S01]  /*32720*/  @P2 S2R R3, SR_CgaCtaId ;  /* 0x0000000000032919 */ /* 0x000e220000008800 */
[----:B------:R-:W-:Y:S02]  /*32730*/  ISETP.NE.U32.AND P1, PT, R2, 0x1, PT ;  /* 0x000000010200780c */ /* 0x000fe40003f25070 */
[----:B------:R-:W-:Y:S02]  /*32740*/  @P2 MOV R2, 0x400 ;  /* 0x0000040000022802 */ /* 0x000fe40000000f00 */
[----:B------:R-:W-:Y:S02]  /*32750*/  ISETP.GT.U32.AND P1, PT, R7, 0x3, !P1 ;  /* 0x000000030700780c */ /* 0x000fe40004f24070 */
[----:B------:R-:W-:Y:S02]  /*32760*/  LOP3.LUT R6, R6, 0x3, RZ, 0xc0, !PT ;  /* 0x0000000306067812 */ /* 0x000fe400078ec0ff */
[----:B------:R-:W-:-:S02]  /*32770*/  PRMT R8, RZ, 0x7610, R8 ;  /* 0x00007610ff087816 */ /* 0x000fc40000000008 */
[----:B0-----:R-:W-:Y:S02]  /*32780*/  @P2 LEA R2, R3, R2, 0x18 ;  /* 0x0000000203022211 */ /* 0x001fe400078ec0ff */
[----:B------:R-:W-:Y:S02]  /*32790*/  SEL R3, RZ, 0x1, !P0 ;  /* 0x00000001ff037807 */ /* 0x000fe40004000000 */
[----:B------:R0:W-:Y:S02]  /*327a0*/  @P2 SYNCS.ARRIVE.TRANS64.A1T0 RZ, [R2+URZ+0x58], RZ ;  /* 0x000058ff02ff29a7 */ /* 0x0001e4000810003f */
[----:B0-----:R-:W-:-:S04]  /*327b0*/  SEL R2, RZ, 0x1, !P1 ;  /* 0x00000001ff027807 */ /* 0x001fc80004800000 */
[----:B------:R-:W-:Y:S01]  /*327c0*/  LOP3.LUT R0, R2, R0, R3, 0x96, !PT ;  /* 0x0000000002007212 */ /* 0x000fe200078e9603 */
[----:B------:R-:W-:Y:S01]  /*327d0*/  IMAD.MOV.U32 R3, RZ, RZ, -0x1 ;  /* 0xffffffffff037424 */ /* 0x000fe200078e00ff */
[----:B------:R-:W-:Y:S02]  /*327e0*/  PRMT R2, RZ, 0x7610, R2 ;  /* 0x00007610ff027816 */ /* 0x000fe40000000002 */
[----:B---3--:R-:W-:-:S04]  /*327f0*/  IADD3 R15, P0, R15, UR20, RZ ;  /* 0x000000140f0f7c10 */ /* 0x008fc8000ff1e0ff */
[----:B--2---:R-:W-:Y:S01]  /*32800*/  IADD3.X R18, R18, UR7, RZ, P0, !PT ;  /* 0x0000000712127c10 */ /* 0x004fe200087fe4ff */
[----:B------:R0:W-:Y:S01]  /*32810*/  STL [R1+0x604], R15 ;  /* 0x0006040f01007387 */ /* 0x0001e20000100800 */
[----:B------:R-:W-:-:S03]  /*32820*/  ISETP.GE.U32.AND P0, PT, R15, UR8, PT ;  /* 0x000000080f007c0c */ /* 0x000fc6000bf06070 */
[----:B------:R0:W-:Y:S01]  /*32830*/  STL [R1+0x600], R18 ;  /* 0x0006001201007387 */ /* 0x0001e20000100800 */
[----:B------:R-:W-:-:S13]  /*32840*/  ISETP.GE.U32.AND.EX P0, PT, R18, UR9, PT, P0 ;  /* 0x0000000912007c0c */ /* 0x000fda000bf06100 */
[----:B0-----:R-:W-:Y:S05]  /*32850*/  @P0 BRA `(.L_x_1068) ;  /* 0x0000000400680947 */ /* 0x001fea0003800000 */
[----:B------:R-:W0:Y:S01]  /*32860*/  S2UR UR8, SR_CTAID.X ;  /* 0x00000000000879c3 */ /* 0x000e220000002500 */
[----:B------:R-:W-:Y:S01]  /*32870*/  ULDC.64 UR10, c[0x0][0x628] ;  /* 0x00018a00000a7ab9 */ /* 0x000fe20000000a00 */
[----:B------:R-:W-:Y:S01]  /*32880*/  ULDC UR9, c[0x0][0x150] ;  /* 0x0000540000097ab9 */ /* 0x000fe20000000800 */
[----:B------:R-:W-:Y:S01]  /*32890*/  ISETP.NE.U32.AND P0, PT, RZ, UR10, PT ;  /* 0x0000000aff007c0c */ /* 0x000fe2000bf05070 */
[----:B------:R-:W-:Y:S01]  /*328a0*/  ULDC UR12, c[0x0][0x630] ;  /* 0x00018c00000c7ab9 */ /* 0x000fe20000000800 */
[----:B------:R-:W-:Y:S01]  /*328b0*/  ULDC UR14, c[0x0][0x154] ;  /* 0x00005500000e7ab9 */ /* 0x000fe20000000800 */
[----:B------:R-:W-:Y:S01]  /*328c0*/  IMAD.MOV.U32 R3, RZ, RZ, R18 ;  /* 0x000000ffff037224 */ /* 0x000fe200078e0012 */
[----:B------:R-:W-:Y:S01]  /*328d0*/  ISETP.NE.AND.EX P0, PT, RZ, UR11, PT, P0 ;  /* 0x0000000bff007c0c */ /* 0x000fe2000bf05300 */
[----:B------:R-:W1:Y:S01]  /*328e0*/  S2UR UR13, SR_CTAID.Y ;  /* 0x00000000000d79c3 */ /* 0x000e620000002600 */
[----:B0-----:R-:W-:-:S05]  /*328f0*/  I2FP.F32.U32 R2, UR8 ;  /* 0x0000000800027c45 */ /* 0x001fca0008201000 */
[----:B------:R-:W-:Y:S01]  /*32900*/  FMUL R10, R2, UR9 ;  /* 0x00000009020a7c20 */ /* 0x000fe20008400000 */
[----:B------:R-:W-:Y:S01]  /*32910*/  IMAD.MOV.U32 R2, RZ, RZ, R15 ;  /* 0x000000ffff027224 */ /* 0x000fe200078e000f */
[----:B-1----:R-:W-:-:S04]  /*32920*/  I2FP.F32.U32 R12, UR13 ;  /* 0x0000000d000c7c45 */ /* 0x002fc80008201000 */
[----:B------:R-:W0:Y:S01]  /*32930*/  F2I.U32.TRUNC.NTZ R10, R10 ;  /* 0x0000000a000a7305 */ /* 0x000e22000020f000 */
[----:B------:R-:W-:Y:S05]  /*32940*/  @!P0 BRA `(.L_x_1069) ;  /* 0x0000000000288947 */ /* 0x000fea0003800000 */
[----:B------:R-:W-:Y:S02]  /*32950*/  ULDC UR9, c[0x0][0x634] ;  /* 0x00018d0000097ab9 */ /* 0x000fe40000000800 */
[----:B------:R-:W-:-:S05]  /*32960*/  IADD3 R3, P0, R15, UR9, RZ ;  /* 0x000000090f037c10 */ /* 0x000fca000ff1e0ff */
[----:B------:R-:W-:-:S04]  /*32970*/  IMAD.X R11, RZ, RZ, R18, P0 ;  /* 0x000000ffff0b7224 */ /* 0x000fc800000e0612 */
[----:B------:R-:W-:-:S04]  /*32980*/  IMAD.WIDE.U32 R4, R11, UR10, RZ ;  /* 0x0000000a0b047c25 */ /* 0x000fc8000f8e00ff */
[----:B------:R-:W-:-:S04]  /*32990*/  IMAD.WIDE.U32 R4, P0, R3, UR11, R4 ;  /* 0x0000000b03047c25 */ /* 0x000fc8000f800004 */
[----:B------:R-:W-:-:S04]  /*329a0*/  IMAD.WIDE.U32 R2, R3, UR10, RZ ;  /* 0x0000000a03027c25 */ /* 0x000fc8000f8e00ff */
[----:B------:R-:W-:Y:S01]  /*329b0*/  IMAD.MOV.U32 R2, RZ, RZ, R5 ;  /* 0x000000ffff027224 */ /* 0x000fe200078e0005 */
[----:B------:R-:W-:Y:S01]  /*329c0*/  IADD3 RZ, P1, R3, R4, RZ ;  /* 0x0000000403ff7210 */ /* 0x000fe20007f3e0ff */
[----:B------:R-:W-:-:S04]  /*329d0*/  IMAD.X R3, RZ, RZ, RZ, P0 ;  /* 0x000000ffff037224 */ /* 0x000fc800000e06ff */
[----:B------:R-:W-:-:S08]  /*329e0*/  IMAD.WIDE.U32.X R2, R11, UR11, R2, P1 ;  /* 0x0000000b0b027c25 */ /* 0x000fd000088e0402 */
.L_x_1069:
[--C-:B------:R-:W-:Y:S01]  /*329f0*/  SHF.R.U64 R11, R2, UR12, R3.reuse ;  /* 0x0000000c020b7c19 */ /* 0x100fe20008001203 */
[----:B------:R-:W-:Y:S01]  /*32a00*/  ULDC.64 UR10, c[0x0][0x620] ;  /* 0x00018800000a7ab9 */ /* 0x000fe20000000a00 */
[----:B------:R-:W-:Y:S01]  /*32a10*/  SHF.R.U32.HI R2, RZ, UR12, R3 ;  /* 0x0000000cff027c19 */ /* 0x000fe20008011603 */
[----:B------:R-:W-:Y:S01]  /*32a20*/  IMAD.MOV.U32 R3, RZ, RZ, R18 ;  /* 0x000000ffff037224 */ /* 0x000fe200078e0012 */
[----:B------:R-:W-:Y:S01]  /*32a30*/  IADD3 R13, P0, RZ, -R11, RZ ;  /* 0x8000000bff0d7210 */ /* 0x000fe20007f1e0ff */
[----:B------:R-:W-:Y:S01]  /*32a40*/  FMUL R4, R12, UR14 ;  /* 0x0000000e0c047c20 */ /* 0x000fe20008400000 */
[----:B------:R-:W-:Y:S01]  /*32a50*/  ULDC.64 UR14, c[0x0][0x640] ;  /* 0x00019000000e7ab9 */ /* 0x000fe20000000a00 */
[----:B0-----:R-:W-:Y:S02]  /*32a60*/  R2UR UR9, R10 ;  /* 0x000000000a0972ca */ /* 0x001fe400000e0000 */
[----:B------:R-:W-:Y:S01]  /*32a70*/  IMAD.X R2, RZ, RZ, ~R2, P0 ;  /* 0x000000ffff027224 */ /* 0x000fe200000e0e02 */
[----:B------:R-:W-:Y:S01]  /*32a80*/  ISETP.NE.U32.AND P0, PT, RZ, UR14, PT ;  /* 0x0000000eff007c0c */ /* 0x000fe2000bf05070 */
[----:B------:R-:W0:Y:S02]  /*32a90*/  F2I.U32.TRUNC.NTZ R4, R4 ;  /* 0x0000000400047305 */ /* 0x000e24000020f000 */
[----:B------:R-:W-:Y:S01]  /*32aa0*/  IMAD R2, R2, UR10, RZ ;  /* 0x0000000a02027c24 */ /* 0x000fe2000f8e02ff */
[----:B------:R-:W-:-:S03]  /*32ab0*/  ISETP.NE.AND.EX P0, PT, RZ, UR15, PT, P0 ;  /* 0x0000000fff007c0c */ /* 0x000fc6000bf05300 */
[----:B------:R-:W-:Y:S02]  /*32ac0*/  IMAD R5, R13, UR11, R2 ;  /* 0x0000000b0d057c24 */ /* 0x000fe4000f8e0202 */
[----:B------:R-:W-:-:S04]  /*32ad0*/  IMAD.MOV.U32 R2, RZ, RZ, R15 ;  /* 0x000000ffff027224 */ /* 0x000fc800078e000f */
[----:B------:R-:W-:Y:S01]  /*32ae0*/  IMAD.WIDE.U32 R2, R13, UR10, R2 ;  /* 0x0000000a0d027c25 */ /* 0x000fe2000f8e0002 */
[----:B------:R-:W-:Y:S01]  /*32af0*/  ULDC UR10, c[0x0][0x618] ;  /* 0x00018600000a7ab9 */ /* 0x000fe20000000800 */
[----:B0-----:R-:W-:Y:S02]  /*32b00*/  R2UR UR11, R4 ;  /* 0x00000000040b72ca */ /* 0x001fe400000e0000 */
[----:B------:R-:W-:-:S05]  /*32b10*/  IMAD.IADD R3, R3, 0x1, R5 ;  /* 0x0000000103037824 */ /* 0x000fca00078e0205 */
[--C-:B------:R-:W-:Y:S02]  /*32b20*/  SHF.R.U64 R10, R2, UR10, R3.reuse ;  /* 0x0000000a020a7c19 */ /* 0x100fe40008001203 */
[----:B------:R-:W-:Y:S01]  /*32b30*/  SHF.R.U32.HI R3, RZ, UR10, R3 ;  /* 0x0000000aff037c19 */ /* 0x000fe20008011603 */
[----:B------:R-:W-:-:S03]  /*32b40*/  ULDC UR10, c[0x0][0x608] ;  /* 0x00018200000a7ab9 */ /* 0x000fc60000000800 */
[--C-:B------:R-:W-:Y:S02]  /*32b50*/  SHF.R.U64 R12, R10, UR10, R3.reuse ;  /* 0x0000000a0a0c7c19 */ /* 0x100fe40008001203 */
[----:B------:R-:W-:Y:S01]  /*32b60*/  SHF.R.U32.HI R3, RZ, UR10, R3 ;  /* 0x0000000aff037c19 */ /* 0x000fe20008011603 */
[----:B------:R-:W-:-:S03]  /*32b70*/  ULDC UR10, c[0x0][0x658] ;  /* 0x00019600000a7ab9 */ /* 0x000fc60000000800 */
[--C-:B------:R-:W-:Y:S02]  /*32b80*/  SHF.R.U64 R13, R12, UR10, R3.reuse ;  /* 0x0000000a0c0d7c19 */ /* 0x100fe40008001203 */
[----:B------:R-:W-:-:S03]  /*32b90*/  SHF.R.U32.HI R14, RZ, UR10, R3 ;  /* 0x0000000aff0e7c19 */ /* 0x000fc60008011603 */
[----:B------:R-:W-:Y:S02]  /*32ba0*/  IMAD.MOV.U32 R2, RZ, RZ, R13 ;  /* 0x000000ffff027224 */ /* 0x000fe400078e000d */
[----:B------:R-:W-:Y:S01]  /*32bb0*/  IMAD.MOV.U32 R3, RZ, RZ, R14 ;  /* 0x000000ffff037224 */ /* 0x000fe200078e000e */
[----:B------:R-:W-:Y:S06]  /*32bc0*/  @!P0 BRA `(.L_x_1070) ;  /* 0x0000000000288947 */ /* 0x000fec0003800000 */
        /* <DEDUP_REMOVED lines=10> */
.L_x_1070:
[----:B------:R-:W-:Y:S01]  /*32c70*/  ULDC UR10, c[0x0][0x648] ;  /* 0x00019200000a7ab9 */ /* 0x000fe20000000800 */
[----:B------:R-:W-:Y:S01]  /*32c80*/  UISETP.NE.AND UP0, UPT, UR46, URZ, UPT ;  /* 0x0000003f2e00728c */ /* 0x000fe2000bf05270 */
[----:B------:R-:W-:Y:S01]  /*32c90*/  SHF.R.U64 R3, R2, UR10, R3 ;  /* 0x0000000a02037c19 */ /* 0x000fe20008001203 */
[----:B------:R-:W-:Y:S01]  /*32ca0*/  ULDC UR10, c[0x0][0x638] ;  /* 0x00018e00000a7ab9 */ /* 0x000fe20000000800 */
[----:B------:R-:W-:Y:S01]  /*32cb0*/  UIADD3 UR11, -UR11, URZ, URZ ;  /* 0x0000003f0b0b7290 */ /* 0x000fe2000fffe13f */
[----:B------:R-:W-:Y:S02]  /*32cc0*/  LOP3.LUT R12, R12, UR6, RZ, 0xc0, !PT ;  /* 0x000000060c0c7c12 */ /* 0x000fe4000f8ec0ff */
[----:B------:R-:W-:Y:S01]  /*32cd0*/  IMAD.MOV R2, RZ, RZ, -R3 ;  /* 0x000000ffff027224 */ /* 0x000fe200078e0a03 */
[----:B------:R-:W-:Y:S02]  /*32ce0*/  LOP3.LUT R10, R10, UR4, RZ, 0xc0, !PT ;  /* 0x000000040a0a7c12 */ /* 0x000fe4000f8ec0ff */
[----:B------:R-:W-:Y:S01]  /*32cf0*/  IMAD R4, R3, UR5, R12 ;  /* 0x0000000503047c24 */ /* 0x000fe2000f8e020c */
[----:B------:R-:W-:Y:S01]  /*32d00*/  PLOP3.LUT P0, PT, PT, PT, UP0, 0x40, 0x0 ;  /* 0x000000000000781c */ /* 0x000fe20003f0e808 */
[----:B------:R-:W-:Y:S01]  /*32d10*/  IMAD R13, R2, UR10, R13 ;  /* 0x0000000a020d7c24 */ /* 0x000fe2000f8e020d */
[----:B------:R-:W-:Y:S01]  /*32d20*/  UIADD3 UR10, -UR9, URZ, URZ ;  /* 0x0000003f090a7290 */ /* 0x000fe2000fffe13f */
[----:B------:R-:W-:Y:S01]  /*32d30*/  PLOP3.LUT P1, PT, PT, PT, UP0, 0x40, 0x0 ;  /* 0x000000000000781c */ /* 0x000fe20003f2e808 */
[----:B------:R-:W-:Y:S01]  /*32d40*/  IMAD.MOV.U32 R2, RZ, RZ, 0x1 ;  /* 0x00000001ff027424 */ /* 0x000fe200078e00ff */
[----:B------:R-:W-:-:S02]  /*32d50*/  ULDC UR9, c[0x0][0x144] ;  /* 0x0000510000097ab9 */ /* 0x000fc40000000800 */
[----:B------:R-:W-:-:S03]  /*32d60*/  UIMAD UR8, UR9, UR10, UR8 ;  /* 0x0000000a090872a4 */ /* 0x000fc6000f8e0208 */
[----:B------:R-:W-:Y:S02]  /*32d70*/  ULDC UR9, c[0x0][0x148] ;  /* 0x0000520000097ab9 */ /* 0x000fe40000000800 */
[----:B------:R-:W-:-:S03]  /*32d80*/  @UP0 UIMAD UR8, UR9, UR11, UR13 ;  /* 0x0000000b090802a4 */ /* 0x000fc6000f8e020d */
[----:B------:R-:W-:Y:S02]  /*32d90*/  ULDC UR9, c[0x0][0x600] ;  /* 0x0001800000097ab9 */ /* 0x000fe40000000800 */
[----:B------:R-:W-:Y:S02]  /*32da0*/  IMAD R13, R13, UR9, R10 ;  /* 0x000000090d0d7c24 */ /* 0x000fe4000f8e020a */
[----:B------:R-:W-:Y:S01]  /*32db0*/  IMAD.U32 R3, RZ, RZ, UR8 ;  /* 0x00000008ff037e24 */ /* 0x000fe2000f8e00ff */
[----:B------:R-:W-:-:S03]  /*32dc0*/  ULDC UR8, c[0x0][0x610] ;  /* 0x0001840000087ab9 */ /* 0x000fc60000000800 */
[----:B------:R-:W-:-:S05]  /*32dd0*/  IMAD R4, R4, UR8, R3 ;  /* 0x0000000804047c24 */ /* 0x000fca000f8e0203 */
[----:B------:R-:W-:Y:S02]  /*32de0*/  SEL R3, R13, R4, P0 ;  /* 0x000000040d037207 */ /* 0x000fe40000000000 */
[----:B------:R-:W-:-:S07]  /*32df0*/  SEL R4, R4, R13, P1 ;  /* 0x0000000d04047207 */ /* 0x000fce0000800000 */
.L_x_1068:
[----:B------:R-:W-:Y:S05]  /*32e00*/  BSYNC B1 ;  /* 0x0000000000017941 */ /* 0x000fea0003800000 */
.L_x_1067:
[----:B------:R-:W-:-:S13]  /*32e10*/  LOP3.LUT P0, RZ, R2, 0xff, RZ, 0xc0, !PT ;  /* 0x000000ff02ff7812 */ /* 0x000fda000780c0ff */
[----:B------:R-:W-:Y:S05]  /*32e20*/  @P0 BRA `(.L_x_1071) ;  /* 0xfffffff400100947 */ /* 0x000fea000383ffff */
[----:B------:R-:W-:Y:S05]  /*32e30*/  BSYNC B0 ;  /* 0x0000000000007941 */ /* 0x000fea0003800000 */
.L_x_1060:
[----:B------:R-:W-:-:S03]  /*32e40*/  UMOV UR8, 0xffffffff ;  /* 0xffffffff00087882 */ /* 0x000fc60000000000 */
[----:B------:R-:W-:Y:S05]  /*32e50*/  BRA.DIV UR8, `(.L_x_1072) ;  /* 0x00000006081c7947 */ /* 0x000fea000b800000 */
[----:B------:R-:W-:-:S13]  /*32e60*/  ELECT P6, URZ, PT ;  /* 0x00000000003f782f */ /* 0x000fda00038c0000 */
.L_x_1086:
[----:B------:R-:W-:Y:S04]  /*32e70*/  BSSY B0, `(.L_x_1073) ;  /* 0x000002c000007945 */ /* 0x000fe80003800000 */
[----:B------:R-:W-:Y:S05]  /*32e80*/  @!P6 BRA `(.L_x_1074) ;  /* 0x0000000000a8e947 */ /* 0x000fea0003800000 */
[----:B------:R-:W-:-:S04]  /*32e90*/  ULOP3.LUT UR8, UR40, 0x2, URZ, 0xfc, !UPT ;  /* 0x0000000228087892 */ /* 0x000fc8000f8efc3f */
[----:B------:R-:W-:-:S06]  /*32ea0*/  UISETP.NE.AND UP0, UPT, UR8, 0x3, UPT ;  /* 0x000000030800788c */ /* 0x000fcc000bf05270 */
[----:B------:R-:W-:-:S13]  /*32eb0*/  PLOP3.LUT P0, PT, PT, PT, UP0, 0x80, 0x0 ;  /* 0x000000000000781c */ /* 0x000fda0003f0f008 */
[----:B------:R-:W-:Y:S05]  /*32ec0*/  @!P0 BRA `(.L_x_1075) ;  /* 0x0000000000048947 */ /* 0x000fea0003800000 */
[----:B------:R-:W-:Y:S01]  /*32ed0*/  BPT.TRAP 0x1 ;  /* 0x000000040000795c */ /* 0x000fe20000300000 */
.L_x_1075:
[----:B------:R-:W0:Y:S01]  /*32ee0*/  S2R R3, SR_CgaCtaId ;  /* 0x0000000000037919 */ /* 0x000e220000008800 */
[----:B------:R-:W-:-:S04]  /*32ef0*/  MOV R2, 0x400 ;  /* 0x0000040000027802 */ /* 0x000fc80000000f00 */
[----:B0-----:R-:W-:Y:S02]  /*32f00*/  LEA R3, R3, R2, 0x18 ;  /* 0x0000000203037211 */ /* 0x001fe400078ec0ff */
[----:B------:R-:W-:-:S03]  /*32f10*/  SHF.L.U32 R2, R0, 0x1f, RZ ;  /* 0x0000001f00027819 */ /* 0x000fc600000006ff */
[----:B------:R-:W-:-:S04]  /*32f20*/  VIADD R3, R3, 0x20 ;  /* 0x0000002003037836 */ /* 0x000fc80000000000 */
[----:B------:R-:W-:-:S04]  /*32f30*/  IMAD R5, R6, 0x8, R3 ;  /* 0x0000000806057824 */ /* 0x000fc800078e0203 */
[----:B------:R-:W0:Y:S02]  /*32f40*/  SYNCS.PHASECHK.TRANS64.TRYWAIT P0, [R5+URZ], R2 ;  /* 0x00000002050075a7 */ /* 0x000e24000800017f */
[----:B0-----:R-:W-:Y:S05]  /*32f50*/  @!P0 BRA `(.L_x_1076) ;  /* 0x0000000000fc8947 */ /* 0x001fea0003800000 */
.L_x_1087:
[----:B------:R-:W-:-:S05]  /*32f60*/  VIADD R6, R6, 0x1 ;  /* 0x0000000106067836 */ /* 0x000fca0000000000 */
[----:B------:R-:W-:-:S04]  /*32f70*/  ISETP.NE.AND P0, PT, R6, 0x4, PT ;  /* 0x000000040600780c */ /* 0x000fc80003f05270 */
[----:B0-----:R-:W-:Y:S02]  /*32f80*/  SEL R5, RZ, 0x1, P0 ;  /* 0x00000001ff057807 */ /* 0x001fe40000000000 */
[----:B------:R-:W-:Y:S02]  /*32f90*/  SEL R6, R6, RZ, P0 ;  /* 0x000000ff06067207 */ /* 0x000fe40000000000 */
[----:B------:R-:W-:-:S03]  /*32fa0*/  LOP3.LUT R5, R0, R5, RZ, 0x3c, !PT ;  /* 0x0000000500057212 */ /* 0x000fc600078e3cff */
[----:B------:R-:W-:Y:S01]  /*32fb0*/  IMAD R7, R6, 0x8, R3 ;  /* 0x0000000806077824 */ /* 0x000fe200078e0203 */
[----:B------:R-:W-:-:S04]  /*32fc0*/  SHF.L.U32 R0, R5, 0x1f, RZ ;  /* 0x0000001f05007819 */ /* 0x000fc800000006ff */
[----:B------:R-:W0:Y:S02]  /*32fd0*/  SYNCS.PHASECHK.TRANS64.TRYWAIT P0, [R7+URZ], R0 ;  /* 0x00000000070075a7 */ /* 0x000e24000800017f */
[----:B0-----:R-:W-:Y:S05]  /*32fe0*/  @!P0 BRA `(.L_x_1077) ;  /* 0x0000000000ec8947 */ /* 0x001fea0003800000 */
.L_x_1088:
[----:B0-----:R-:W-:-:S05]  /*32ff0*/  VIADD R0, R6, 0x1 ;  /* 0x0000000106007836 */ /* 0x001fca0000000000 */
[----:B------:R-:W-:-:S04]  /*33000*/  ISETP.NE.AND P0, PT, R0, 0x4, PT ;  /* 0x000000040000780c */ /* 0x000fc80003f05270 */
[----:B------:R-:W-:Y:S02]  /*33010*/  SEL R2, RZ, 0x1, P0 ;  /* 0x00000001ff027807 */ /* 0x000fe40000000000 */
[----:B------:R-:W-:Y:S02]  /*33020*/  SEL R4, R0, RZ, P0 ;  /* 0x000000ff00047207 */ /* 0x000fe40000000000 */
[----:B------:R-:W-:-:S03]  /*33030*/  LOP3.LUT R5, R5, R2, RZ, 0x3c, !PT ;  /* 0x0000000205057212 */ /* 0x000fc600078e3cff */
[----:B------:R-:W-:Y:S01]  /*33040*/  IMAD R7, R4, 0x8, R3 ;  /* 0x0000000804077824 */ /* 0x000fe200078e0203 */
[----:B------:R-:W-:-:S04]  /*33050*/  SHF.L.U32 R0, R5, 0x1f, RZ ;  /* 0x0000001f05007819 */ /* 0x000fc800000006ff */
[----:B------:R-:W0:Y:S02]  /*33060*/  SYNCS.PHASECHK.TRANS64.TRYWAIT P0, [R7+URZ], R0 ;  /* 0x00000000070075a7 */ /* 0x000e24000800017f */
[----:B0-----:R-:W-:Y:S05]  /*33070*/  @!P0 BRA `(.L_x_1078) ;  /* 0x0000000000dc8947 */ /* 0x001fea0003800000 */
.L_x_1089:
[----:B0-----:R-:W-:-:S05]  /*33080*/  VIADD R0, R4, 0x1 ;  /* 0x0000000104007836 */ /* 0x001fca0000000000 */
[----:B------:R-:W-:-:S04]  /*33090*/  ISETP.NE.AND P0, PT, R0, 0x4, PT ;  /* 0x000000040000780c */ /* 0x000fc80003f05270 */
[----:B------:R-:W-:Y:S02]  /*330a0*/  SEL R2, RZ, 0x1, P0 ;  /* 0x00000001ff027807 */ /* 0x000fe40000000000 */
[----:B------:R-:W-:Y:S02]  /*330b0*/  SEL R0, R0, RZ, P0 ;  /* 0x000000ff00007207 */ /* 0x000fe40000000000 */
[----:B------:R-:W-:-:S03]  /*330c0*/  LOP3.LUT R2, R5, R2, RZ, 0x3c, !PT ;  /* 0x0000000205027212 */ /* 0x000fc600078e3cff */
[----:B------:R-:W-:Y:S01]  /*330d0*/  IMAD R3, R0, 0x8, R3 ;  /* 0x0000000800037824 */ /* 0x000fe200078e0203 */
[----:B------:R-:W-:-:S07]  /*330e0*/  SHF.L.U32 R0, R2, 0x1f, RZ ;  /* 0x0000001f02007819 */ /* 0x000fce00000006ff */
.L_x_1079:
[----:B0-----:R0:W1:Y:S02]  /*330f0*/  SYNCS.PHASECHK.TRANS64.TRYWAIT P0, [R3+URZ], R0 ;  /* 0x00000000030075a7 */ /* 0x001064000800017f */
[----:B-1----:R-:W-:Y:S05]  /*33100*/  @!P0 NANOSLEEP.SYNCS 0x989680 ;  /* 0x009896800000895d */ /* 0x002fea0003900000 */
[----:B------:R-:W1:Y:S02]  /*33110*/  @!P0 SYNCS.PHASECHK.TRANS64 P0, [R3+URZ], R0 ;  /* 0x00000000030085a7 */ /* 0x000e64000800007f */
[----:B-1----:R-:W-:Y:S05]  /*33120*/  @!P0 BRA `(.L_x_1079) ;  /* 0xfffffffc00f08947 */ /* 0x002fea000383ffff */
.L_x_1074:
[----:B------:R-:W-:Y:S05]  /*33130*/  BSYNC B0 ;  /* 0x0000000000007941 */ /* 0x000fea0003800000 */
.L_x_1073:
[----:B------:R-:W-:Y:S05]  /*33140*/  EXIT ;  /* 0x000000000000794d */ /* 0x000fea0003800000 */
.L_x_21:
[----:B-1----:R1:W2:Y:S02]  /*33150*/  SYNCS.PHASECHK.TRANS64.TRYWAIT P1, [R3+URZ], R0 ;  /* 0x00000000030075a7 */ /* 0x0022a4000802017f */
[----:B--2---:R-:W-:Y:S05]  /*33160*/  @!P1 NANOSLEEP.SYNCS 0x989680 ;  /* 0x009896800000995d */ /* 0x004fea0003900000 */
[----:B------:R-:W2:Y:S02]  /*33170*/  @!P1 SYNCS.PHASECHK.TRANS64 P1, [R3+URZ], R0 ;  /* 0x00000000030095a7 */ /* 0x000ea4000802007f */
[----:B--2---:R-:W-:Y:S05]  /*33180*/  @!P1 BRA `(.L_x_21) ;  /* 0xfffffffc00f09947 */ /* 0x004fea000383ffff */
[----:B------:R-:W-:Y:S05]  /*33190*/  BRA `(.L_x_20) ;  /* 0xfffffce400487947 */ /* 0x000fea000383ffff */
.L_x_26:
[----:B--2---:R-:W-:-:S04]  /*331a0*/  IMAD.U32 R6, RZ, RZ, UR4 ;  /* 0x00000004ff067e24 */ /* 0x004fc8000f8e00ff */
[----:B------:R2:W3:Y:S03]  /*331b0*/  SYNCS.PHASECHK.TRANS64.TRYWAIT P1, [R6+URZ], R4 ;  /* 0x00000004060075a7 */ /* 0x0004e6000802017f */
[----:B---3--:R-:W-:Y:S05]  /*331c0*/  @!P1 NANOSLEEP.SYNCS 0x989680 ;  /* 0x009896800000995d */ /* 0x008fea0003900000 */
[----:B------:R-:W3:Y:S02]  /*331d0*/  @!P1 SYNCS.PHASECHK.TRANS64 P1, [R6+URZ], R4 ;  /* 0x00000004060095a7 */ /* 0x000ee4000802007f */
[----:B---3--:R-:W-:Y:S05]  /*331e0*/  @!P1 BRA `(.L_x_26) ;  /* 0xfffffffc00ec9947 */ /* 0x008fea000383ffff */
[----:B------:R-:W-:Y:S05]  /*331f0*/  BRA `(.L_x_25) ;  /* 0xfffffd3800047947 */ /* 0x000fea000383ffff */
.L_x_1061:
[----:B------:R-:W-:Y:S01]  /*33200*/  BSSY B1, `(.L_x_1080) ;  /* 0x0000006000017945 */ /* 0x000fe20003800000 */
[----:B------:R-:W-:-:S07]  /*33210*/  IMAD.MOV.U32 R15, RZ, RZ, -0x1 ;  /* 0xffffffffff0f7424 */ /* 0x000fce00078e00ff */
[----:B------:R-:W-:Y:S05]  /*33220*/  WARPSYNC.COLLECTIVE R15, `(.L_x_1081) ;  /* 0x000000000f0c7348 */ /* 0x000fea0003c00000 */
[----:B------:R-:W-:Y:S02]  /*33230*/  ELECT P6, UR62, PT ;  /* 0x00000000003e782f */ /* 0x000fe400038c0000 */
[----:B------:R-:W-:Y:S01]  /*33240*/  MOV R14, UR62 ;  /* 0x0000003e000e7c02 */ /* 0x000fe20008000f00 */
[----:B------:R-:W-:Y:S10]  /*33250*/  ENDCOLLECTIVE ;  /* 0x000000000000791b */ /* 0x000ff40003800000 */
.L_x_1081:
[----:B------:R-:W-:Y:S05]  /*33260*/  BSYNC B1 ;  /* 0x0000000000017941 */ /* 0x000fea0003800000 */
.L_x_1080:
[----:B------:R-:W-:Y:S05]  /*33270*/  BRA `(.L_x_1082) ;  /* 0xfffffff000087947 */ /* 0x000fea000383ffff */
.L_x_1064:
[----:B0-----:R0:W1:Y:S02]  /*33280*/  SYNCS.PHASECHK.TRANS64.TRYWAIT P0, [R15+URZ+0x20], R12 ;  /* 0x0000200c0f0075a7 */ /* 0x001064000800017f */
[----:B-1----:R-:W-:Y:S05]  /*33290*/  @!P0 NANOSLEEP.SYNCS 0x989680 ;  /* 0x009896800000895d */ /* 0x002fea0003900000 */
[----:B------:R-:W1:Y:S02]  /*332a0*/  @!P0 SYNCS.PHASECHK.TRANS64 P0, [R15+URZ+0x20], R12 ;  /* 0x0000200c0f0085a7 */ /* 0x000e64000800007f */
[----:B-1----:R-:W-:Y:S05]  /*332b0*/  @!P0 BRA `(.L_x_1064) ;  /* 0xfffffffc00f08947 */ /* 0x002fea000383ffff */
[----:B------:R-:W-:Y:S05]  /*332c0*/  BRA `(.L_x_1083) ;  /* 0xfffffff000387947 */ /* 0x000fea000383ffff */
.L_x_1072:
[----:B------:R-:W-:Y:S01]  /*332d0*/  BSSY B0, `(.L_x_1084) ;  /* 0x0000006000007945 */ /* 0x000fe20003800000 */
[----:B------:R-:W-:-:S07]  /*332e0*/  IMAD.MOV.U32 R15, RZ, RZ, -0x1 ;  /* 0xffffffffff0f7424 */ /* 0x000fce00078e00ff */
[----:B------:R-:W-:Y:S05]  /*332f0*/  WARPSYNC.COLLECTIVE R15, `(.L_x_1085) ;  /* 0x000000000f0c7348 */ /* 0x000fea0003c00000 */
[----:B------:R-:W-:Y:S02]  /*33300*/  ELECT P6, UR62, PT ;  /* 0x00000000003e782f */ /* 0x000fe400038c0000 */
[----:B------:R-:W-:Y:S01]  /*33310*/  MOV R14, UR62 ;  /* 0x0000003e000e7c02 */ /* 0x000fe20008000f00 */
[----:B------:R-:W-:Y:S10]  /*33320*/  ENDCOLLECTIVE ;  /* 0x000000000000791b */ /* 0x000ff40003800000 */
.L_x_1085:
[----:B------:R-:W-:Y:S05]  /*33330*/  BSYNC B0 ;  /* 0x0000000000007941 */ /* 0x000fea0003800000 */
.L_x_1084:
[----:B------:R-:W-:Y:S05]  /*33340*/  BRA `(.L_x_1086) ;  /* 0xfffffff800c87947 */ /* 0x000fea000383ffff */
.L_x_1076:
[----:B0-----:R0:W1:Y:S02]  /*33350*/  SYNCS.PHASECHK.TRANS64.TRYWAIT P0, [R5+URZ], R2 ;  /* 0x00000002050075a7 */ /* 0x001064000800017f */
[----:B-1----:R-:W-:Y:S05]  /*33360*/  @!P0 NANOSLEEP.SYNCS 0x989680 ;  /* 0x009896800000895d */ /* 0x002fea0003900000 */
[----:B------:R-:W1:Y:S02]  /*33370*/  @!P0 SYNCS.PHASECHK.TRANS64 P0, [R5+URZ], R2 ;  /* 0x00000002050085a7 */ /* 0x000e64000800007f */
[----:B-1----:R-:W-:Y:S05]  /*33380*/  @!P0 BRA `(.L_x_1076) ;  /* 0xfffffffc00f08947 */ /* 0x002fea000383ffff */
[----:B------:R-:W-:Y:S05]  /*33390*/  BRA `(.L_x_1087) ;  /* 0xfffffff800f07947 */ /* 0x000fea000383ffff */
.L_x_1077:
[----:B0-----:R0:W1:Y:S02]  /*333a0*/  SYNCS.PHASECHK.TRANS64.TRYWAIT P0, [R7+URZ], R0 ;  /* 0x00000000070075a7 */ /* 0x001064000800017f */
[----:B-1----:R-:W-:Y:S05]  /*333b0*/  @!P0 NANOSLEEP.SYNCS 0x989680 ;  /* 0x009896800000895d */ /* 0x002fea0003900000 */
[----:B------:R-:W1:Y:S02]  /*333c0*/  @!P0 SYNCS.PHASECHK.TRANS64 P0, [R7+URZ], R0 ;  /* 0x00000000070085a7 */ /* 0x000e64000800007f */
[----:B-1----:R-:W-:Y:S05]  /*333d0*/  @!P0 BRA `(.L_x_1077) ;  /* 0xfffffffc00f08947 */ /* 0x002fea000383ffff */
[----:B------:R-:W-:Y:S05]  /*333e0*/  BRA `(.L_x_1088) ;  /* 0xfffffffc00007947 */ /* 0x000fea000383ffff */
.L_x_1078:
[----:B0-----:R0:W1:Y:S02]  /*333f0*/  SYNCS.PHASECHK.TRANS64.TRYWAIT P0, [R7+URZ], R0 ;  /* 0x00000000070075a7 */ /* 0x001064000800017f */
[----:B-1----:R-:W-:Y:S05]  /*33400*/  @!P0 NANOSLEEP.SYNCS 0x989680 ;  /* 0x009896800000895d */ /* 0x002fea0003900000 */
[----:B------:R-:W1:Y:S02]  /*33410*/  @!P0 SYNCS.PHASECHK.TRANS64 P0, [R7+URZ], R0 ;  /* 0x00000000070085a7 */ /* 0x000e64000800007f */
[----:B-1----:R-:W-:Y:S05]  /*33420*/  @!P0 BRA `(.L_x_1078) ;  /* 0xfffffffc00f08947 */ /* 0x002fea000383ffff */
[----:B------:R-:W-:Y:S05]  /*33430*/  BRA `(.L_x_1089) ;  /* 0xfffffffc00107947 */ /* 0x000fea000383ffff */
.L_x_1090:
[----:B------:R-:W-:-:S00]  /*33440*/  BRA `(.L_x_1090) ;  /* 0xfffffffc00fc7947 */ /* 0x000fc0000383ffff */
[----:B------:R-:W-:-:S00]  /*33450*/  NOP ;  /* 0x0000000000007918 */ /* 0x000fc00000000000 */
        /* <DEDUP_REMOVED lines=10> */
.L_x_1091:


//--------------------- .nv.global.init           --------------------------
	.section	.nv.global.init,"aw",@progbits
.nv.global.init:
	.type		$str$22,@object
	.size		$str$22,($str$23 - $str$22)
$str$22:
        /*0000*/ 	.byte	0x6b, 0x5f, 0x74, 0x69, 0x6c, 0x65, 0x5f, 0x63, 0x6f, 0x75, 0x6e, 0x74, 0x20, 0x3e, 0x3d, 0x20
        /*0010*/ 	.byte	0x31, 0x00
	.type		$str$23,@object
	.size		$str$23,(__unnamed_1 - $str$23)
$str$23:
        /*0012*/ 	.byte	0x2f, 0x74, 0x6d, 0x70, 0x2f, 0x63, 0x75, 0x74, 0x6c, 0x61, 0x73, 0x73, 0x5f, 0x73, 0x77, 0x65
        /*0022*/ 	.byte	0x65, 0x70, 0x5f, 0x73, 0x72, 0x63, 0x2f, 0x69, 0x6e, 0x63, 0x6c, 0x75, 0x64, 0x65, 0x2f, 0x63
        /*0032*/ 	.byte	0x75, 0x74, 0x6c, 0x61, 0x73, 0x73, 0x2f, 0x67, 0x65, 0x6d, 0x6d, 0x2f, 0x63, 0x6f, 0x6c, 0x6c
        /*0042*/ 	.byte	0x65, 0x63, 0x74, 0x69, 0x76, 0x65, 0x2f, 0x73, 0x6d, 0x39, 0x30, 0x5f, 0x6d, 0x6d, 0x61, 0x5f
        /*0052*/ 	.byte	0x74, 0x6d, 0x61, 0x5f, 0x67, 0x6d, 0x6d, 0x61, 0x5f, 0x73, 0x73, 0x5f, 0x77, 0x61, 0x72, 0x70
        /*0062*/ 	.byte	0x73, 0x70, 0x65, 0x63, 0x69, 0x61, 0x6c, 0x69, 0x7a, 0x65, 0x64, 0x2e, 0x68, 0x70, 0x70, 0x00
	.type		__unnamed_1,@object
	.size		__unnamed_1,(.L_0 - __unnamed_1)
__unnamed_1:
        /* <DEDUP_REMOVED lines=182> */
        /*0bd2*/ 	.byte	0x74, 0x79, 0x5d, 0x00
.L_0:


//--------------------- .nv.shared._ZN7cutlass13device_kernelINS_4gemm6kernel13GemmUniversalIN4cute5tupleIJiiiiEEENS1_10collective13CollectiveMmaINS1_34MainloopSm90TmaGmmaWarpSpecializedILi4ENS5_IJNS4_1CILi2EEENSA_ILi1EEESC_EEENS1_35KernelTmaWarpSpecializedCooperativeEEENS5_IJNSA_ILi256EEENSA_ILi512EEENSA_ILi32EEEEEENS_10bfloat16_tENS5_IJlSC_lEEESK_SL_NS4_8TiledMMAINS4_8MMA_AtomIJNS4_4SM904GMMA28MMA_64x256x16_F32BF16BF16_SSILNSP_5MajorE0ELSR_0ELNSP_7ScaleInE1ELSS_1EEEEEENS4_6LayoutISD_NS5_IJSC_NSA_ILi0EEESW_EEEEENS5_IJNS4_10UnderscoreESZ_SZ_EEEEENS4_13SM90_TMA_LOADENS4_14ComposedLayoutINS4_7SwizzleILi2ELi4ELi3EEENS4_18smem_ptr_flag_bitsILi16EEENSV_INS5_IJNSA_ILi8EEESI_EEENS5_IJSI_SC_EEEEEEEvNS4_8identityENS4_23SM90_TMA_LOAD_MULTICASTES1C_vS1D_EENS_8epilogue10collective6detail29Sm90TmaWarpSpecializedAdapterINS1H_15DefaultEpilogueISK_SL_SL_NS1G_6thread17LinearCombinationISK_Li1EffLNS1L_9ScaleType4KindE0ELNS_15FloatRoundStyleE2ESK_EENS1_15EpilogueDefaultEEEEEvvEEEEvNT_6ParamsE --------------------------
	.section	.nv.shared._ZN7cutlass13device_kernelINS_4gemm6kernel13GemmUniversalIN4cute5tupleIJiiiiEEENS1_10collective13CollectiveMmaINS1_34MainloopSm90TmaGmmaWarpSpecializedILi4ENS5_IJNS4_1CILi2EEENSA_ILi1EEESC_EEENS1_35KernelTmaWarpSpecializedCooperativeEEENS5_IJNSA_ILi256EEENSA_ILi512EEENSA_ILi32EEEEEENS_10bfloat16_tENS5_IJlSC_lEEESK_SL_NS4_8TiledMMAINS4_8MMA_AtomIJNS4_4SM904GMMA28MMA_64x256x16_F32BF16BF16_SSILNSP_5MajorE0ELSR_0ELNSP_7ScaleInE1ELSS_1EEEEEENS4_6LayoutISD_NS5_IJSC_NSA_ILi0EEESW_EEEEENS5_IJNS4_10UnderscoreESZ_SZ_EEEEENS4_13SM90_TMA_LOADENS4_14ComposedLayoutINS4_7SwizzleILi2ELi4ELi3EEENS4_18smem_ptr_flag_bitsILi16EEENSV_INS5_IJNSA_ILi8EEESI_EEENS5_IJSI_SC_EEEEEEEvNS4_8identityENS4_23SM90_TMA_LOAD_MULTICASTES1C_vS1D_EENS_8epilogue10collective6detail29Sm90TmaWarpSpecializedAdapterINS1H_15DefaultEpilogueISK_SL_SL_NS1G_6thread17LinearCombinationISK_Li1EffLNS1L_9ScaleType4KindE0ELNS_15FloatRoundStyleE2ESK_EENS1_15EpilogueDefaultEEEEEvvEEEEvNT_6ParamsE,"aw",@nobits
	.sectionflags	@""
	.align	16
	.zero		1024


//--------------------- .nv.shared.reserved.0     --------------------------
	.section	.nv.shared.reserved.0,"aw",@nobits
	.weak		__nv_reservedSMEM_offset_0_alias
	.size		__nv_reservedSMEM_offset_0_alias, 0, 0
	.other		__nv_reservedSMEM_offset_0_alias,@"STO_CUDA_RESERVED_SHARED STV_DEFAULT"
__nv_reservedSMEM_offset_0_alias:
	.zero		0


//--------------------- .nv.global                --------------------------
	.section	.nv.global,"aw",@nobits
.nv.global:
	.type		_ZN40_INTERNAL_69f7c2ae_4_k_cu_cafdab15_165104cute1_E,@object
	.size		_ZN40_INTERNAL_69f7c2ae_4_k_cu_cafdab15_165104cute1_E,(_ZN40_INTERNAL_69f7c2ae_4_k_cu_cafdab15_165104cuda3std3__45__cpo6cbeginE - _ZN40_INTERNAL_69f7c2ae_4_k_cu_cafdab15_165104cute1_E)
_ZN40_INTERNAL_69f7c2ae_4_k_cu_cafdab15_165104cute1_E:
	.zero		1
	.type		_ZN40_INTERNAL_69f7c2ae_4_k_cu_cafdab15_165104cuda3std3__45__cpo6cbeginE,@object
	.size		_ZN40_INTERNAL_69f7c2ae_4_k_cu_cafdab15_165104cuda3std3__45__cpo6cbeginE,(_ZN40_INTERNAL_69f7c2ae_4_k_cu_cafdab15_165104cuda3std3__48in_placeE - _ZN40_INTERNAL_69f7c2ae_4_k_cu_cafdab15_165104cuda3std3__45__cpo6cbeginE)
_ZN40_INTERNAL_69f7c2ae_4_k_cu_cafdab15_165104cuda3std3__45__cpo6cbeginE:
	.zero		1
	.type		_ZN40_INTERNAL_69f7c2ae_4_k_cu_cafdab15_165104cuda3std3__48in_placeE,@object
	.size		_ZN40_INTERNAL_69f7c2ae_4_k_cu_cafdab15_165104cuda3std3__48in_placeE,(_ZN40_INTERNAL_69f7c2ae_4_k_cu_cafdab15_165104cuda3std6ranges3__45__cpo9iter_moveE - _ZN40_INTERNAL_69f7c2ae_4_k_cu_cafdab15_165104cuda3std3__48in_placeE)
_ZN40_INTERNAL_69f7c2ae_4_k_cu_cafdab15_165104cuda3std3__48in_placeE:
	.zero		1
	.type		_ZN40_INTERNAL_69f7c2ae_4_k_cu_cafdab15_165104cuda3std6ranges3__45__cpo9iter_moveE,@object
	.size		_ZN40_INTERNAL_69f7c2ae_4_k_cu_cafdab15_165104cuda3std6ranges3__45__cpo9iter_moveE,(_ZN40_INTERNAL_69f7c2ae_4_k_cu_cafdab15_165104cuda3std3__45__cpo5beginE - _ZN40_INTERNAL_69f7c2ae_4_k_cu_cafdab15_165104cuda3std6ranges3__45__cpo9iter_moveE)
_ZN40_INTERNAL_69f7c2ae_4_k_cu_cafdab15_165104cuda3std6ranges3__45__cpo9iter_moveE:
	.zero		1
	.type		_ZN40_INTERNAL_69f7c2ae_4_k_cu_cafdab15_165104cuda3std3__45__cpo5beginE,@object
	.size		_ZN40_INTERNAL_69f7c2ae_4_k_cu_cafdab15_165104cuda3std3__45__cpo5beginE,(_ZN40_INTERNAL_69f7c2ae_4_k_cu_cafdab15_165104cuda3std3__442_GLOBAL__N__69f7c2ae_4_k_cu_cafdab15_165106ignoreE - _ZN40_INTERNAL_69f7c2ae_4_k_cu_cafdab15_165104cuda3std3__45__cpo5beginE)
_ZN40_INTERNAL_69f7c2ae_4_k_cu_cafdab15_165104cuda3std3__45__cpo5beginE:
	.zero		1
	.type		_ZN40_INTERNAL_69f7c2ae_4_k_cu_cafdab15_165104cuda3std3__442_GLOBAL__N__69f7c2ae_4_k_cu_cafdab15_165106ignoreE,@object
	.size		_ZN40_INTERNAL_69f7c2ae_4_k_cu_cafdab15_165104cuda3std3__442_GLOBAL__N__69f7c2ae_4_k_cu_cafdab15_165106ignoreE,(_ZN40_INTERNAL_69f7c2ae_4_k_cu_cafdab15_165104cute7productE - _ZN40_INTERNAL_69f7c2ae_4_k_cu_cafdab15_165104cuda3std3__442_GLOBAL__N__69f7c2ae_4_k_cu_cafdab15_165106ignoreE)
_ZN40_INTERNAL_69f7c2ae_4_k_cu_cafdab15_165104cuda3std3__442_GLOBAL__N__69f7c2ae_4_k_cu_cafdab15_165106ignoreE:
	.zero		1
	.type		_ZN40_INTERNAL_69f7c2ae_4_k_cu_cafdab15_165104cute7productE,@object
	.size		_ZN40_INTERNAL_69f7c2ae_4_k_cu_cafdab15_165104cute7productE,(_ZN40_INTERNAL_69f7c2ae_4_k_cu_cafdab15_165104cuda3std3__45__cpo3endE - _ZN40_INTERNAL_69f7c2ae_4_k_cu_cafdab15_165104cute7productE)
_ZN40_INTERNAL_69f7c2ae_4_k_cu_cafdab15_165104cute7productE:
	.zero		1
	.type		_ZN40_INTERNAL_69f7c2ae_4_k_cu_cafdab15_165104cuda3std3__45__cpo3endE,@object
	.size		_ZN40_INTERNAL_69f7c2ae_4_k_cu_cafdab15_165104cuda3std3__45__cpo3endE,(_ZN40_INTERNAL_69f7c2ae_4_k_cu_cafdab15_165104cuda3std3__419piecewise_constructE - _ZN40_INTERNAL_69f7c2ae_4_k_cu_cafdab15_165104cuda3std3__45__cpo3endE)
_ZN40_INTERNAL_69f7c2ae_4_k_cu_cafdab15_165104cuda3std3__45__cpo3endE:
	.zero		1
	.type		_ZN40_INTERNAL_69f7c2ae_4_k_cu_cafdab15_165104cuda3std3__419piecewise_constructE,@object
	.size		_ZN40_INTERNAL_69f7c2ae_4_k_cu_cafdab15_165104cuda3std3__419piecewise_constructE,(_ZN40_INTERNAL_69f7c2ae_4_k_cu_cafdab15_165104cuda3std3__45__cpo4cendE - _ZN40_INTERNAL_69f7c2ae_4_k_cu_cafdab15_165104cuda3std3__419piecewise_constructE)
_ZN40_INTERNAL_69f7c2ae_4_k_cu_cafdab15_165104cuda3std3__419piecewise_constructE:
	.zero		1
	.type		_ZN40_INTERNAL_69f7c2ae_4_k_cu_cafdab15_165104cuda3std3__45__cpo4cendE,@object
	.size		_ZN40_INTERNAL_69f7c2ae_4_k_cu_cafdab15_165104cuda3std3__45__cpo4cendE,(_ZN40_INTERNAL_69f7c2ae_4_k_cu_cafdab15_165104cuda3std6ranges3__45__cpo4swapE - _ZN40_INTERNAL_69f7c2ae_4_k_cu_cafdab15_165104cuda3std3__45__cpo4cendE)
_ZN40_INTERNAL_69f7c2ae_4_k_cu_cafdab15_165104cuda3std3__45__cpo4cendE:
	.zero		1
	.type		_ZN40_INTERNAL_69f7c2ae_4_k_cu_cafdab15_165104cuda3std6ranges3__45__cpo4swapE,@object
	.size		_ZN40_INTERNAL_69f7c2ae_4_k_cu_cafdab15_165104cuda3std6ranges3__45__cpo4swapE,(.L_8 - _ZN40_INTERNAL_69f7c2ae_4_k_cu_cafdab15_165104cuda3std6ranges3__45__cpo4swapE)
_ZN40_INTERNAL_69f7c2ae_4_k_cu_cafdab15_165104cuda3std6ranges3__45__cpo4swapE:
	.zero		1
.L_8:


//--------------------- .nv.constant0._ZN7cutlass13device_kernelINS_4gemm6kernel13GemmUniversalIN4cute5tupleIJiiiiEEENS1_10collective13CollectiveMmaINS1_34MainloopSm90TmaGmmaWarpSpecializedILi4ENS5_IJNS4_1CILi2EEENSA_ILi1EEESC_EEENS1_35KernelTmaWarpSpecializedCooperativeEEENS5_IJNSA_ILi256EEENSA_ILi512EEENSA_ILi32EEEEEENS_10bfloat16_tENS5_IJlSC_lEEESK_SL_NS4_8TiledMMAINS4_8MMA_AtomIJNS4_4SM904GMMA28MMA_64x256x16_F32BF16BF16_SSILNSP_5MajorE0ELSR_0ELNSP_7ScaleInE1ELSS_1EEEEEENS4_6LayoutISD_NS5_IJSC_NSA_ILi0EEESW_EEEEENS5_IJNS4_10UnderscoreESZ_SZ_EEEEENS4_13SM90_TMA_LOADENS4_14ComposedLayoutINS4_7SwizzleILi2ELi4ELi3EEENS4_18smem_ptr_flag_bitsILi16EEENSV_INS5_IJNSA_ILi8EEESI_EEENS5_IJSI_SC_EEEEEEEvNS4_8identityENS4_23SM90_TMA_LOAD_MULTICASTES1C_vS1D_EENS_8epilogue10collective6detail29Sm90TmaWarpSpecializedAdapterINS1H_15DefaultEpilogueISK_SL_SL_NS1G_6thread17LinearCombinationISK_Li1EffLNS1L_9ScaleType4KindE0ELNS_15FloatRoundStyleE2ESK_EENS1_15EpilogueDefaultEEEEEvvEEEEvNT_6ParamsE --------------------------
	.section	.nv.constant0._ZN7cutlass13device_kernelINS_4gemm6kernel13GemmUniversalIN4cute5tupleIJiiiiEEENS1_10collective13CollectiveMmaINS1_34MainloopSm90TmaGmmaWarpSpecializedILi4ENS5_IJNS4_1CILi2EEENSA_ILi1EEESC_EEENS1_35KernelTmaWarpSpecializedCooperativeEEENS5_IJNSA_ILi256EEENSA_ILi512EEENSA_ILi32EEEEEENS_10bfloat16_tENS5_IJlSC_lEEESK_SL_NS4_8TiledMMAINS4_8MMA_AtomIJNS4_4SM904GMMA28MMA_64x256x16_F32BF16BF16_SSILNSP_5MajorE0ELSR_0ELNSP_7ScaleInE1ELSS_1EEEEEENS4_6LayoutISD_NS5_IJSC_NSA_ILi0EEESW_EEEEENS5_IJNS4_10UnderscoreESZ_SZ_EEEEENS4_13SM90_TMA_LOADENS4_14ComposedLayoutINS4_7SwizzleILi2ELi4ELi3EEENS4_18smem_ptr_flag_bitsILi16EEENSV_INS5_IJNSA_ILi8EEESI_EEENS5_IJSI_SC_EEEEEEEvNS4_8identityENS4_23SM90_TMA_LOAD_MULTICASTES1C_vS1D_EENS_8epilogue10collective6detail29Sm90TmaWarpSpecializedAdapterINS1H_15DefaultEpilogueISK_SL_SL_NS1G_6thread17LinearCombinationISK_Li1EffLNS1L_9ScaleType4KindE0ELNS_15FloatRoundStyleE2ESK_EENS1_15EpilogueDefaultEEEEEvvEEEEvNT_6ParamsE,"a",@progbits
	.sectionflags	@""
	.align	4
.nv.constant0._ZN7cutlass13device_kernelINS_4gemm6kernel13GemmUniversalIN4cute5tupleIJiiiiEEENS1_10collective13CollectiveMmaINS1_34MainloopSm90TmaGmmaWarpSpecializedILi4ENS5_IJNS4_1CILi2EEENSA_ILi1EEESC_EEENS1_35KernelTmaWarpSpecializedCooperativeEEENS5_IJNSA_ILi256EEENSA_ILi512EEENSA_ILi32EEEEEENS_10bfloat16_tENS5_IJlSC_lEEESK_SL_NS4_8TiledMMAINS4_8MMA_AtomIJNS4_4SM904GMMA28MMA_64x256x16_F32BF16BF16_SSILNSP_5MajorE0ELSR_0ELNSP_7ScaleInE1ELSS_1EEEEEENS4_6LayoutISD_NS5_IJSC_NSA_ILi0EEESW_EEEEENS5_IJNS4_10UnderscoreESZ_SZ_EEEEENS4_13SM90_TMA_LOADENS4_14ComposedLayoutINS4_7SwizzleILi2ELi4ELi3EEENS4_18smem_ptr_flag_bitsILi16EEENSV_INS5_IJNSA_ILi8EEESI_EEENS5_IJSI_SC_EEEEEEEvNS4_8identityENS4_23SM90_TMA_LOAD_MULTICASTES1C_vS1D_EENS_8epilogue10collective6detail29Sm90TmaWarpSpecializedAdapterINS1H_15DefaultEpilogueISK_SL_SL_NS1G_6thread17LinearCombinationISK_Li1EffLNS1L_9ScaleType4KindE0ELNS_15FloatRoundStyleE2ESK_EENS1_15EpilogueDefaultEEEEEvvEEEEvNT_6ParamsE:
	.zero		1664


//--------------------- SYMBOLS --------------------------

	.type		.nv.reservedSmem.offset0,@object
	.size		.nv.reservedSmem.offset0,0x4
	.type		__assertfail,@function
